	.target	sm_80

	.elftype	@"ET_EXEC"


//--------------------- .note.nv.tkinfo           --------------------------
	.section	.note.nv.tkinfo,"",@"SHT_NOTE"
	.sectionflags	@"SHF_NOTE_NV_TKINFO"
	.tkinfo
        /*0018*/ 	.word	0x00000002
        /*0030*/ 	.string	""
        /*0030*/ 	.string	"ptxas"
        /*0030*/ 	.string	"Cuda compilation tools, release 13.0, V13.0.88"
        /*0030*/ 	.string	"Build cuda_13.0.r13.0/compiler.36424714_0"
        /*0030*/ 	.string	"-v  -suppress-debug-info  -lineinfo  -arch sm_80 "



//--------------------- .note.nv.cuinfo           --------------------------
	.section	.note.nv.cuinfo,"",@"SHT_NOTE"
	.sectionflags	@"SHF_NOTE_NV_CUINFO"
        /*0018*/ 	.short	0x0002
        /*001a*/ 	.short	0x0050
        /*001c*/ 	.short	0x0082
	.zero		2


//--------------------- .nv.info                  --------------------------
	.section	.nv.info,"",@"SHT_CUDA_INFO"
	.align	4


	//----- nvinfo : EIATTR_REGCOUNT
	.align		4
        /*0000*/ 	.byte	0x04, 0x2f
        /*0002*/ 	.short	(.L_1 - .L_0)
	.align		4
.L_0:
        /*0004*/ 	.word	index@(matmul_kernel)
        /*0008*/ 	.word	0x000000ff


	//----- nvinfo : EIATTR_FRAME_SIZE
	.align		4
.L_1:
        /*000c*/ 	.byte	0x04, 0x11
        /*000e*/ 	.short	(.L_3 - .L_2)
	.align		4
.L_2:
        /*0010*/ 	.word	index@(matmul_kernel)
        /*0014*/ 	.word	0x000000a8


	//----- nvinfo : EIATTR_MIN_STACK_SIZE
	.align		4
.L_3:
        /*0018*/ 	.byte	0x04, 0x12
        /*001a*/ 	.short	(.L_5 - .L_4)
	.align		4
.L_4:
        /*001c*/ 	.word	index@(matmul_kernel)
        /*0020*/ 	.word	0x000000a8
.L_5:


//--------------------- .nv.info.matmul_kernel    --------------------------
	.section	.nv.info.matmul_kernel,"",@"SHT_CUDA_INFO"
	.sectionflags	@""
	.align	4


	//----- nvinfo : EIATTR_CUDA_API_VERSION
	.align		4
        /*0000*/ 	.byte	0x04, 0x37
        /*0002*/ 	.short	(.L_7 - .L_6)
.L_6:
        /*0004*/ 	.word	0x00000082


	//----- nvinfo : EIATTR_SW2861232_WAR
	.align		4
.L_7:
        /*0008*/ 	.byte	0x01, 0x35
	.zero		2


	//----- nvinfo : EIATTR_PARAM_CBANK
	.align		4
        /*000c*/ 	.byte	0x04, 0x0a
        /*000e*/ 	.short	(.L_9 - .L_8)
	.align		4
.L_8:
        /*0010*/ 	.word	index@(.nv.constant0.matmul_kernel)
        /*0014*/ 	.short	0x0160
        /*0016*/ 	.short	0x0050


	//----- nvinfo : EIATTR_CBANK_PARAM_SIZE
	.align		4
.L_9:
        /*0018*/ 	.byte	0x03, 0x19
        /*001a*/ 	.short	0x0050


	//----- nvinfo : EIATTR_KPARAM_INFO
	.align		4
        /*001c*/ 	.byte	0x04, 0x17
        /*001e*/ 	.short	(.L_11 - .L_10)
.L_10:
        /*0020*/ 	.word	0x00000000
        /*0024*/ 	.short	0x000d
        /*0026*/ 	.short	0x0048
        /*0028*/ 	.byte	0x00, 0xf4, 0x21, 0x00


	//----- nvinfo : EIATTR_KPARAM_INFO
	.align		4
.L_11:
        /*002c*/ 	.byte	0x04, 0x17
        /*002e*/ 	.short	(.L_13 - .L_12)
.L_12:
        /*0030*/ 	.word	0x00000000
        /*0034*/ 	.short	0x000c
        /*0036*/ 	.short	0x0040
        /*0038*/ 	.byte	0x00, 0xf4, 0x21, 0x00


	//----- nvinfo : EIATTR_KPARAM_INFO
	.align		4
.L_13:
        /*003c*/ 	.byte	0x04, 0x17
        /*003e*/ 	.short	(.L_15 - .L_14)
.L_14:
        /*0040*/ 	.word	0x00000000
        /*0044*/ 	.short	0x000b
        /*0046*/ 	.short	0x0038
        /*0048*/ 	.byte	0x00, 0xf0, 0x11, 0x00


	//----- nvinfo : EIATTR_KPARAM_INFO
	.align		4
.L_15:
        /*004c*/ 	.byte	0x04, 0x17
        /*004e*/ 	.short	(.L_17 - .L_16)
.L_16:
        /*0050*/ 	.word	0x00000000
        /*0054*/ 	.short	0x000a
        /*0056*/ 	.short	0x0034
        /*0058*/ 	.byte	0x00, 0xf0, 0x11, 0x00


	//----- nvinfo : EIATTR_KPARAM_INFO
	.align		4
.L_17:
        /*005c*/ 	.byte	0x04, 0x17
        /*005e*/ 	.short	(.L_19 - .L_18)
.L_18:
        /*0060*/ 	.word	0x00000000
        /*0064*/ 	.short	0x0009
        /*0066*/ 	.short	0x0030
        /*0068*/ 	.byte	0x00, 0xf0, 0x11, 0x00


	//----- nvinfo : EIATTR_KPARAM_INFO
	.align		4
.L_19:
        /*006c*/ 	.byte	0x04, 0x17
        /*006e*/ 	.short	(.L_21 - .L_20)
.L_20:
        /*0070*/ 	.word	0x00000000
        /*0074*/ 	.short	0x0008
        /*0076*/ 	.short	0x002c
        /*0078*/ 	.byte	0x00, 0xf0, 0x11, 0x00


	//----- nvinfo : EIATTR_KPARAM_INFO
	.align		4
.L_21:
        /*007c*/ 	.byte	0x04, 0x17
        /*007e*/ 	.short	(.L_23 - .L_22)
.L_22:
        /*0080*/ 	.word	0x00000000
        /*0084*/ 	.short	0x0007
        /*0086*/ 	.short	0x0028
        /*0088*/ 	.byte	0x00, 0xf0, 0x11, 0x00


	//----- nvinfo : EIATTR_KPARAM_INFO
	.align		4
.L_23:
        /*008c*/ 	.byte	0x04, 0x17
        /*008e*/ 	.short	(.L_25 - .L_24)
.L_24:
        /*0090*/ 	.word	0x00000000
        /*0094*/ 	.short	0x0006
        /*0096*/ 	.short	0x0024
        /*0098*/ 	.byte	0x00, 0xf0, 0x11, 0x00


	//----- nvinfo : EIATTR_KPARAM_INFO
	.align		4
.L_25:
        /*009c*/ 	.byte	0x04, 0x17
        /*009e*/ 	.short	(.L_27 - .L_26)
.L_26:
        /*00a0*/ 	.word	0x00000000
        /*00a4*/ 	.short	0x0005
        /*00a6*/ 	.short	0x0020
        /*00a8*/ 	.byte	0x00, 0xf0, 0x11, 0x00


	//----- nvinfo : EIATTR_KPARAM_INFO
	.align		4
.L_27:
        /*00ac*/ 	.byte	0x04, 0x17
        /*00ae*/ 	.short	(.L_29 - .L_28)
.L_28:
        /*00b0*/ 	.word	0x00000000
        /*00b4*/ 	.short	0x0004
        /*00b6*/ 	.short	0x001c
        /*00b8*/ 	.byte	0x00, 0xf0, 0x11, 0x00


	//----- nvinfo : EIATTR_KPARAM_INFO
	.align		4
.L_29:
        /*00bc*/ 	.byte	0x04, 0x17
        /*00be*/ 	.short	(.L_31 - .L_30)
.L_30:
        /*00c0*/ 	.word	0x00000000
        /*00c4*/ 	.short	0x0003
        /*00c6*/ 	.short	0x0018
        /*00c8*/ 	.byte	0x00, 0xf0, 0x11, 0x00


	//----- nvinfo : EIATTR_KPARAM_INFO
	.align		4
.L_31:
        /*00cc*/ 	.byte	0x04, 0x17
        /*00ce*/ 	.short	(.L_33 - .L_32)
.L_32:
        /*00d0*/ 	.word	0x00000000
        /*00d4*/ 	.short	0x0002
        /*00d6*/ 	.short	0x0010
        /*00d8*/ 	.byte	0x00, 0xf4, 0x21, 0x00


	//----- nvinfo : EIATTR_KPARAM_INFO
	.align		4
.L_33:
        /*00dc*/ 	.byte	0x04, 0x17
        /*00de*/ 	.short	(.L_35 - .L_34)
.L_34:
        /*00e0*/ 	.word	0x00000000
        /*00e4*/ 	.short	0x0001
        /*00e6*/ 	.short	0x0008
        /*00e8*/ 	.byte	0x00, 0xf4, 0x21, 0x00


	//----- nvinfo : EIATTR_KPARAM_INFO
	.align		4
.L_35:
        /*00ec*/ 	.byte	0x04, 0x17
        /*00ee*/ 	.short	(.L_37 - .L_36)
.L_36:
        /*00f0*/ 	.word	0x00000000
        /*00f4*/ 	.short	0x0000
        /*00f6*/ 	.short	0x0000
        /*00f8*/ 	.byte	0x00, 0xf4, 0x21, 0x00


	//----- nvinfo : EIATTR_MAXREG_COUNT
	.align		4
.L_37:
        /*00fc*/ 	.byte	0x03, 0x1b
        /*00fe*/ 	.short	0x00ff


	//----- nvinfo : EIATTR_NUM_BARRIERS
	.align		4
        /*0100*/ 	.byte	0x02, 0x4c
        /*0102*/ 	.byte	0x01
	.zero		1


	//----- nvinfo : EIATTR_ANNOTATIONS
	.align		4
        /*0104*/ 	.byte	0x04, 0x55
        /*0106*/ 	.short	(.L_39 - .L_38)


	//   ....[0]....
.L_38:
        /*0108*/ 	.word	0x00000001
        /*010c*/ 	.byte	0x10, 0x05, 0x00, 0x00, 0x01, 0x00, 0x00, 0x00, 0x80, 0x05, 0x00, 0x00, 0x01, 0x00, 0x00, 0x00
        /* <DEDUP_REMOVED lines=37> */
        /*036c*/ 	.byte	0xc0, 0x75, 0x00, 0x00, 0x01, 0x00, 0x00, 0x00, 0xd0, 0x75, 0x00, 0x00


	//----- nvinfo : EIATTR_MERCURY_ISA_VERSION
	.align		4
.L_39:
        /*0378*/ 	.byte	0x03, 0x5f
        /*037a*/ 	.short	0x0000


	//----- nvinfo : EIATTR_EXIT_INSTR_OFFSETS
	.align		4
        /*037c*/ 	.byte	0x04, 0x1c
        /*037e*/ 	.short	(.L_41 - .L_40)


	//   ....[0]....
.L_40:
        /*0380*/ 	.word	0x0000ad30


	//   ....[1]....
        /*0384*/ 	.word	0x0000ad60


	//----- nvinfo : EIATTR_REQNTID
	.align		4
.L_41:
        /*0388*/ 	.byte	0x04, 0x10
        /*038a*/ 	.short	(.L_43 - .L_42)
.L_42:
        /*038c*/ 	.word	0x00000100
        /*0390*/ 	.word	0x00000001
        /*0394*/ 	.word	0x00000001
.L_43:


//--------------------- .nv.callgraph             --------------------------
	.section	.nv.callgraph,"",@"SHT_CUDA_CALLGRAPH"
	.align	4
	.sectionentsize	8
	.align		4
        /*0000*/ 	.word	0x00000000
	.align		4
        /*0004*/ 	.word	0xffffffff
	.align		4
        /*0008*/ 	.word	0x00000000
	.align		4
        /*000c*/ 	.word	0xfffffffe
	.align		4
        /*0010*/ 	.word	0x00000000
	.align		4
        /*0014*/ 	.word	0xfffffffd
	.align		4
        /*0018*/ 	.word	0x00000000
	.align		4
        /*001c*/ 	.word	0xfffffffc


//--------------------- .nv.rel.action            --------------------------
	.section	.nv.rel.action,"",@"SHT_CUDA_RELOCINFO"
	.align	8
	.sectionentsize	8
        /*0000*/ 	.byte	0x73, 0x00, 0x00, 0x00, 0x00, 0x00, 0x00, 0x00, 0x00, 0x00, 0x00, 0x11, 0x25, 0x00, 0x05, 0x36


//--------------------- .nv.constant0.matmul_kernel --------------------------
	.section	.nv.constant0.matmul_kernel,"a",@progbits
	.sectionflags	@""
	.align	4
.nv.constant0.matmul_kernel:
	.zero		432


//--------------------- .text.matmul_kernel       --------------------------
	.section	.text.matmul_kernel,"ax",@progbits
	.sectioninfo	@"SHI_REGISTERS=255"
	.align	128
        .global         matmul_kernel
        .type           matmul_kernel,@function
        .size           matmul_kernel,(.L_x_5 - matmul_kernel)
        .other          matmul_kernel,@"STO_CUDA_ENTRY STV_DEFAULT"
matmul_kernel:
.text.matmul_kernel:
[----:B------:R-:W-:-:S03]  /*0000*/  IMAD.MOV.U32 R1, RZ, RZ, c[0x0][0x28] ;  /* 0x00000a00ff017624 */ /* 0x000fc600078e00ff */
[----:B------:R-:W-:Y:S01]  /*0010*/  IMAD.MOV.U32 R0, RZ, RZ, c[0x0][0x17c] ;  /* 0x00005f00ff007624 */ /* 0x000fe200078e00ff */
[----:B------:R-:W0:Y:S01]  /*0020*/  S2R R5, SR_CTAID.X ;  /* 0x0000000000057919 */ /* 0x000e220000002500 */
[----:B------:R-:W-:Y:S01]  /*0030*/  IADD3 R1, R1, -0xa8, RZ ;  /* 0xffffff5801017810 */ /* 0x000fe20007ffe0ff */
[----:B------:R-:W-:Y:S02]  /*0040*/  ULDC.64 UR4, c[0x0][0x118] ;  /* 0x0000460000047ab9 */ /* 0x000fe40000000a00 */
[----:B------:R-:W-:Y:S01]  /*0050*/  IADD3 R0, R0, 0x7f, RZ ;  /* 0x0000007f00007810 */ /* 0x000fe20007ffe0ff */
[----:B------:R-:W1:Y:S03]  /*0060*/  S2R R38, SR_TID.X ;  /* 0x0000000000267919 */ /* 0x000e660000002100 */
[----:B------:R-:W-:-:S04]  /*0070*/  SHF.R.S32.HI R3, RZ, 0x1f, R0 ;  /* 0x0000001fff037819 */ /* 0x000fc80000011400 */
[----:B------:R-:W-:-:S04]  /*0080*/  LEA.HI R3, R3, R0, RZ, 0x7 ;  /* 0x0000000003037211 */ /* 0x000fc800078f38ff */
[----:B------:R-:W-:-:S05]  /*0090*/  SHF.R.S32.HI R3, RZ, 0x7, R3 ;  /* 0x00000007ff037819 */ /* 0x000fca0000011403 */
[----:B------:R-:W-:Y:S01]  /*00a0*/  IMAD.SHL.U32 R4, R3, 0x8, RZ ;  /* 0x0000000803047824 */ /* 0x000fe200078e00ff */
[----:B0-----:R-:W-:-:S04]  /*00b0*/  IABS R8, R5 ;  /* 0x0000000500087213 */ /* 0x001fc80000000000 */
[-C--:B------:R-:W-:Y:S02]  /*00c0*/  IABS R7, R4.reuse ;  /* 0x0000000400077213 */ /* 0x080fe40000000000 */
[----:B------:R-:W-:Y:S02]  /*00d0*/  IABS R10, R4 ;  /* 0x00000004000a7213 */ /* 0x000fe40000000000 */
[----:B------:R-:W0:Y:S01]  /*00e0*/  I2F.RP R0, R7 ;  /* 0x0000000700007306 */ /* 0x000e220000209400 */
[----:B-1----:R-:W-:-:S07]  /*00f0*/  LOP3.LUT R44, R38, 0xff, RZ, 0xc0, !PT ;  /* 0x000000ff262c7812 */ /* 0x002fce00078ec0ff */
[----:B0-----:R-:W0:Y:S02]  /*0100*/  MUFU.RCP R0, R0 ;  /* 0x0000000000007308 */ /* 0x001e240000001000 */
[----:B0-----:R-:W-:Y:S01]  /*0110*/  IADD3 R2, R0, 0xffffffe, RZ ;  /* 0x0ffffffe00027810 */ /* 0x001fe20007ffe0ff */
[----:B------:R-:W-:-:S05]  /*0120*/  IMAD.MOV R0, RZ, RZ, -R10 ;  /* 0x000000ffff007224 */ /* 0x000fca00078e0a0a */
[----:B------:R0:W1:Y:S02]  /*0130*/  F2I.FTZ.U32.TRUNC.NTZ R3, R2 ;  /* 0x0000000200037305 */ /* 0x000064000021f000 */
[----:B0-----:R-:W-:Y:S02]  /*0140*/  IMAD.MOV.U32 R2, RZ, RZ, RZ ;  /* 0x000000ffff027224 */ /* 0x001fe400078e00ff */
[----:B-1----:R-:W-:-:S04]  /*0150*/  IMAD.MOV R6, RZ, RZ, -R3 ;  /* 0x000000ffff067224 */ /* 0x002fc800078e0a03 */
[----:B------:R-:W-:Y:S02]  /*0160*/  IMAD R9, R6, R7, RZ ;  /* 0x0000000706097224 */ /* 0x000fe400078e02ff */
[----:B------:R-:W-:Y:S02]  /*0170*/  IMAD.MOV.U32 R6, RZ, RZ, R8 ;  /* 0x000000ffff067224 */ /* 0x000fe400078e0008 */
[----:B------:R-:W-:-:S06]  /*0180*/  IMAD.HI.U32 R3, R3, R9, R2 ;  /* 0x0000000903037227 */ /* 0x000fcc00078e0002 */
[----:B------:R-:W-:-:S04]  /*0190*/  IMAD.HI.U32 R3, R3, R6, RZ ;  /* 0x0000000603037227 */ /* 0x000fc800078e00ff */
[----:B------:R-:W-:-:S05]  /*01a0*/  IMAD R0, R3, R0, R6 ;  /* 0x0000000003007224 */ /* 0x000fca00078e0206 */
[----:B------:R-:W-:-:S13]  /*01b0*/  ISETP.GT.U32.AND P1, PT, R7, R0, PT ;  /* 0x000000000700720c */ /* 0x000fda0003f24070 */
[----:B------:R-:W-:Y:S01]  /*01c0*/  @!P1 IMAD.IADD R0, R0, 0x1, -R7 ;  /* 0x0000000100009824 */ /* 0x000fe200078e0a07 */
[----:B------:R-:W-:Y:S02]  /*01d0*/  @!P1 IADD3 R3, R3, 0x1, RZ ;  /* 0x0000000103039810 */ /* 0x000fe40007ffe0ff */
[----:B------:R-:W-:Y:S02]  /*01e0*/  ISETP.NE.AND P1, PT, R4, RZ, PT ;  /* 0x000000ff0400720c */ /* 0x000fe40003f25270 */
[----:B------:R-:W-:Y:S02]  /*01f0*/  ISETP.GE.U32.AND P0, PT, R0, R7, PT ;  /* 0x000000070000720c */ /* 0x000fe40003f06070 */
[----:B------:R-:W-:-:S04]  /*0200*/  LOP3.LUT R0, R5, R4, RZ, 0x3c, !PT ;  /* 0x0000000405007212 */ /* 0x000fc800078e3cff */
[----:B------:R-:W-:Y:S01]  /*0210*/  ISETP.GE.AND P2, PT, R0, RZ, PT ;  /* 0x000000ff0000720c */ /* 0x000fe20003f46270 */
[----:B------:R-:W-:-:S05]  /*0220*/  IMAD.MOV.U32 R0, RZ, RZ, c[0x0][0x178] ;  /* 0x00005e00ff007624 */ /* 0x000fca00078e00ff */
[----:B------:R-:W-:Y:S02]  /*0230*/  IADD3 R0, R0, 0xff, RZ ;  /* 0x000000ff00007810 */ /* 0x000fe40007ffe0ff */
[----:B------:R-:W-:-:S05]  /*0240*/  @P0 IADD3 R3, R3, 0x1, RZ ;  /* 0x0000000103030810 */ /* 0x000fca0007ffe0ff */
[----:B------:R-:W-:Y:S01]  /*0250*/  IMAD.MOV.U32 R2, RZ, RZ, R3 ;  /* 0x000000ffff027224 */ /* 0x000fe200078e0003 */
[----:B------:R-:W-:-:S03]  /*0260*/  SHF.R.S32.HI R3, RZ, 0x1f, R0 ;  /* 0x0000001fff037819 */ /* 0x000fc60000011400 */
[----:B------:R-:W-:Y:S01]  /*0270*/  @!P2 IMAD.MOV R2, RZ, RZ, -R2 ;  /* 0x000000ffff02a224 */ /* 0x000fe200078e0a02 */
[----:B------:R-:W-:Y:S02]  /*0280*/  @!P1 LOP3.LUT R2, RZ, R4, RZ, 0x33, !PT ;  /* 0x00000004ff029212 */ /* 0x000fe400078e33ff */
[----:B------:R-:W-:-:S03]  /*0290*/  LEA.HI R3, R3, R0, RZ, 0x8 ;  /* 0x0000000003037211 */ /* 0x000fc600078f40ff */
[----:B------:R-:W-:Y:S02]  /*02a0*/  IMAD.SHL.U32 R6, R2, 0x8, RZ ;  /* 0x0000000802067824 */ /* 0x000fe400078e00ff */
[----:B------:R-:W-:-:S03]  /*02b0*/  IMAD.MOV R2, RZ, RZ, -R2 ;  /* 0x000000ffff027224 */ /* 0x000fc600078e0a02 */
[----:B------:R-:W-:Y:S01]  /*02c0*/  LEA.HI.SX32 R3, R3, -R6, 0x18 ;  /* 0x8000000603037211 */ /* 0x000fe200078fc2ff */
[----:B------:R-:W-:-:S03]  /*02d0*/  IMAD R4, R4, R2, R5 ;  /* 0x0000000204047224 */ /* 0x000fc600078e0205 */
[----:B------:R-:W-:Y:S02]  /*02e0*/  IMNMX R11, R3, 0x8, PT ;  /* 0x00000008030b7817 */ /* 0x000fe40003800200 */
[----:B------:R-:W-:Y:S02]  /*02f0*/  IABS R9, R4 ;  /* 0x0000000400097213 */ /* 0x000fe40000000000 */
[----:B------:R-:W-:-:S04]  /*0300*/  IABS R7, R11 ;  /* 0x0000000b00077213 */ /* 0x000fc80000000000 */
[----:B------:R-:W0:Y:S08]  /*0310*/  I2F.RP R0, R7 ;  /* 0x0000000700007306 */ /* 0x000e300000209400 */
[----:B0-----:R-:W0:Y:S02]  /*0320*/  MUFU.RCP R0, R0 ;  /* 0x0000000000007308 */ /* 0x001e240000001000 */
[----:B0-----:R-:W-:-:S06]  /*0330*/  IADD3 R3, R0, 0xffffffe, RZ ;  /* 0x0ffffffe00037810 */ /* 0x001fcc0007ffe0ff */
[----:B------:R-:W0:Y:S02]  /*0340*/  F2I.FTZ.U32.TRUNC.NTZ R3, R3 ;  /* 0x0000000300037305 */ /* 0x000e24000021f000 */
[----:B0-----:R-:W-:-:S04]  /*0350*/  IMAD.MOV R8, RZ, RZ, -R3 ;  /* 0x000000ffff087224 */ /* 0x001fc800078e0a03 */
[----:B------:R-:W-:Y:S01]  /*0360*/  IMAD.MOV.U32 R2, RZ, RZ, R8 ;  /* 0x000000ffff027224 */ /* 0x000fe200078e0008 */
[----:B------:R-:W-:-:S03]  /*0370*/  IABS R8, R11 ;  /* 0x0000000b00087213 */ /* 0x000fc60000000000 */
[----:B------:R-:W-:Y:S02]  /*0380*/  IMAD R5, R2, R7, RZ ;  /* 0x0000000702057224 */ /* 0x000fe400078e02ff */
[----:B------:R-:W-:Y:S02]  /*0390*/  IMAD.MOV.U32 R2, RZ, RZ, RZ ;  /* 0x000000ffff027224 */ /* 0x000fe400078e00ff */
[----:B------:R-:W-:Y:S02]  /*03a0*/  IMAD.MOV R0, RZ, RZ, -R8 ;  /* 0x000000ffff007224 */ /* 0x000fe400078e0a08 */
[----:B------:R-:W-:-:S04]  /*03b0*/  IMAD.HI.U32 R2, R3, R5, R2 ;  /* 0x0000000503027227 */ /* 0x000fc800078e0002 */
[----:B------:R-:W-:Y:S02]  /*03c0*/  IMAD.MOV.U32 R5, RZ, RZ, c[0x0][0x180] ;  /* 0x00006000ff057624 */ /* 0x000fe400078e00ff */
[----:B------:R-:W-:-:S03]  /*03d0*/  IMAD.HI.U32 R2, R2, R9, RZ ;  /* 0x0000000902027227 */ /* 0x000fc600078e00ff */
[----:B------:R-:W-:Y:S01]  /*03e0*/  IADD3 R5, R5, 0x3f, RZ ;  /* 0x0000003f05057810 */ /* 0x000fe20007ffe0ff */
[----:B------:R-:W-:-:S05]  /*03f0*/  IMAD R0, R2, R0, R9 ;  /* 0x0000000002007224 */ /* 0x000fca00078e0209 */
[----:B------:R-:W-:-:S13]  /*0400*/  ISETP.GT.U32.AND P1, PT, R7, R0, PT ;  /* 0x000000000700720c */ /* 0x000fda0003f24070 */
[----:B------:R-:W-:Y:S01]  /*0410*/  @!P1 IMAD.IADD R0, R0, 0x1, -R7 ;  /* 0x0000000100009824 */ /* 0x000fe200078e0a07 */
[----:B------:R-:W-:Y:S02]  /*0420*/  @!P1 IADD3 R2, R2, 0x1, RZ ;  /* 0x0000000102029810 */ /* 0x000fe40007ffe0ff */
[----:B------:R-:W-:Y:S02]  /*0430*/  ISETP.NE.AND P1, PT, R11, RZ, PT ;  /* 0x000000ff0b00720c */ /* 0x000fe40003f25270 */
[----:B------:R-:W-:Y:S02]  /*0440*/  ISETP.GE.U32.AND P0, PT, R0, R7, PT ;  /* 0x000000070000720c */ /* 0x000fe40003f06070 */
[----:B------:R-:W-:-:S04]  /*0450*/  LOP3.LUT R0, R4, R11, RZ, 0x3c, !PT ;  /* 0x0000000b04007212 */ /* 0x000fc800078e3cff */
[----:B------:R-:W-:-:S07]  /*0460*/  ISETP.GE.AND P2, PT, R0, RZ, PT ;  /* 0x000000ff0000720c */ /* 0x000fce0003f46270 */
[----:B------:R-:W-:Y:S02]  /*0470*/  @P0 IADD3 R2, R2, 0x1, RZ ;  /* 0x0000000102020810 */ /* 0x000fe40007ffe0ff */
[----:B------:R-:W-:-:S04]  /*0480*/  ISETP.GT.AND P0, PT, R5, 0x3f, PT ;  /* 0x0000003f0500780c */ /* 0x000fc80003f04270 */
[----:B------:R-:W-:Y:S01]  /*0490*/  @!P2 IMAD.MOV R2, RZ, RZ, -R2 ;  /* 0x000000ffff02a224 */ /* 0x000fe200078e0a02 */
[----:B------:R-:W-:-:S05]  /*04a0*/  @!P1 LOP3.LUT R2, RZ, R11, RZ, 0x33, !PT ;  /* 0x0000000bff029212 */ /* 0x000fca00078e33ff */
[----:B------:R-:W-:Y:S02]  /*04b0*/  IMAD.MOV R0, RZ, RZ, -R2 ;  /* 0x000000ffff007224 */ /* 0x000fe400078e0a02 */
[----:B------:R-:W-:Y:S02]  /*04c0*/  IMAD.SHL.U32 R206, R2, 0x80, RZ ;  /* 0x0000008002ce7824 */ /* 0x000fe400078e00ff */
[----:B------:R-:W-:-:S04]  /*04d0*/  IMAD R0, R11, R0, R4 ;  /* 0x000000000b007224 */ /* 0x000fc800078e0204 */
[----:B------:R-:W-:Y:S02]  /*04e0*/  IMAD.IADD R3, R6, 0x1, R0 ;  /* 0x0000000106037824 */ /* 0x000fe400078e0200 */
[----:B------:R-:W-:Y:S02]  /*04f0*/  IMAD.MOV.U32 R0, RZ, RZ, c[0x0][0x180] ;  /* 0x00006000ff007624 */ /* 0x000fe400078e00ff */
[----:B------:R-:W-:-:S05]  /*0500*/  IMAD R46, R3, 0x100, R44 ;  /* 0x00000100032e7824 */ /* 0x000fca00078e022c */
[----:B------:R0:W-:Y:S01]  /*0510*/  STL [R1+0x54], R46 ;  /* 0x0000542e01007387 */ /* 0x0001e20000100800 */
[----:B------:R-:W-:Y:S05]  /*0520*/  @P0 BRA `(.L_x_0) ;  /* 0x0000023000000947 */ /* 0x000fea0003800000 */
[----:B------:R-:W-:Y:S01]  /*0530*/  IMAD.SHL.U32 R0, R38, 0x20, RZ ;  /* 0x0000002026007824 */ /* 0x000fe200078e00ff */
[----:B------:R-:W-:Y:S01]  /*0540*/  CS2R R144, SRZ ;  /* 0x0000000000907805 */ /* 0x000fe2000001ff00 */
[----:B------:R-:W-:Y:S01]  /*0550*/  CS2R R146, SRZ ;  /* 0x0000000000927805 */ /* 0x000fe2000001ff00 */
[----:B------:R-:W-:Y:S01]  /*0560*/  CS2R R24, SRZ ;  /* 0x0000000000187805 */ /* 0x000fe2000001ff00 */
[----:B------:R-:W-:Y:S01]  /*0570*/  CS2R R26, SRZ ;  /* 0x00000000001a7805 */ /* 0x000fe2000001ff00 */
[----:B------:R1:W-:Y:S01]  /*0580*/  STL [R1+0x58], R0 ;  /* 0x0000580001007387 */ /* 0x0003e20000100800 */
[----:B------:R-:W-:Y:S01]  /*0590*/  CS2R R128, SRZ ;  /* 0x0000000000807805 */ /* 0x000fe2000001ff00 */
        /* <DEDUP_REMOVED lines=27> */
[----:B------:R-:W-:Y:S05]  /*0750*/  BRA `(.L_x_1) ;  /* 0x00006e6000007947 */ /* 0x000fea0003800000 */
.L_x_0:
[----:B------:R-:W-:Y:S01]  /*0760*/  IABS R4, c[0x0][0x17c] ;  /* 0x00005f0000047a13 */ /* 0x000fe20000000000 */
[----:B------:R-:W-:Y:S01]  /*0770*/  IMAD.SHL.U32 R40, R38, 0x20, RZ ;  /* 0x0000002026287824 */ /* 0x000fe200078e00ff */
[----:B------:R-:W-:Y:S01]  /*0780*/  SHF.R.U32.HI R7, RZ, 0x6, R38 ;  /* 0x00000006ff077819 */ /* 0x000fe20000011626 */
[----:B------:R-:W-:Y:S01]  /*0790*/  IMAD.SHL.U32 R207, R44, 0x2, RZ ;  /* 0x000000022ccf7824 */ /* 0x000fe200078e00ff */
[----:B------:R-:W1:Y:S01]  /*07a0*/  I2F.RP R8, R4 ;  /* 0x0000000400087306 */ /* 0x000e620000209400 */
[----:B------:R-:W-:Y:S01]  /*07b0*/  IABS R51, c[0x0][0x178] ;  /* 0x00005e0000337a13 */ /* 0x000fe20000000000 */
[----:B------:R-:W-:Y:S01]  /*07c0*/  STL [R1+0x58], R40 ;  /* 0x0000582801007387 */ /* 0x000fe20000100800 */
[----:B------:R-:W-:Y:S01]  /*07d0*/  SGXT.U32 R7, R7, 0x2 ;  /* 0x000000020707781a */ /* 0x000fe20000000000 */
[----:B------:R-:W-:Y:S01]  /*07e0*/  CS2R R140, SRZ ;  /* 0x00000000008c7805 */ /* 0x000fe2000001ff00 */
[----:B------:R-:W-:Y:S01]  /*07f0*/  LOP3.LUT R181, RZ, c[0x0][0x17c], RZ, 0x33, !PT ;  /* 0x00005f00ffb57a12 */ /* 0x000fe200078e33ff */
[----:B------:R-:W-:Y:S01]  /*0800*/  CS2R R142, SRZ ;  /* 0x00000000008e7805 */ /* 0x000fe2000001ff00 */
[----:B------:R-:W-:Y:S01]  /*0810*/  LOP3.LUT R18, R206, R7, RZ, 0xfc, !PT ;  /* 0x00000007ce127212 */ /* 0x000fe200078efcff */
[----:B------:R-:W-:Y:S01]  /*0820*/  CS2R R144, SRZ ;  /* 0x0000000000907805 */ /* 0x000fe2000001ff00 */
[----:B------:R-:W-:Y:S01]  /*0830*/  CS2R R146, SRZ ;  /* 0x0000000000927805 */ /* 0x000fe2000001ff00 */
[----:B------:R-:W-:Y:S01]  /*0840*/  CS2R R148, SRZ ;  /* 0x0000000000947805 */ /* 0x000fe2000001ff00 */
[C---:B------:R-:W-:Y:S01]  /*0850*/  LOP3.LUT R9, R18.reuse, 0x78, RZ, 0xfc, !PT ;  /* 0x0000007812097812 */ /* 0x040fe200078efcff */
[----:B------:R-:W-:Y:S01]  /*0860*/  CS2R R150, SRZ ;  /* 0x0000000000967805 */ /* 0x000fe2000001ff00 */
[C---:B------:R-:W-:Y:S01]  /*0870*/  LOP3.LUT R14, R18.reuse, 0x74, RZ, 0xfc, !PT ;  /* 0x00000074120e7812 */ /* 0x040fe200078efcff */
[----:B------:R-:W-:Y:S01]  /*0880*/  CS2R R152, SRZ ;  /* 0x0000000000987805 */ /* 0x000fe2000001ff00 */
[----:B------:R-:W-:Y:S01]  /*0890*/  IABS R11, R9 ;  /* 0x00000009000b7213 */ /* 0x000fe20000000000 */
[----:B-1----:R-:W1:Y:S01]  /*08a0*/  MUFU.RCP R8, R8 ;  /* 0x0000000800087308 */ /* 0x002e620000001000 */
[----:B------:R-:W-:Y:S01]  /*08b0*/  IABS R13, R14 ;  /* 0x0000000e000d7213 */ /* 0x000fe20000000000 */
[----:B------:R-:W-:Y:S01]  /*08c0*/  CS2R R154, SRZ ;  /* 0x00000000009a7805 */ /* 0x000fe2000001ff00 */
[C---:B------:R-:W-:Y:S01]  /*08d0*/  LOP3.LUT R16, R18.reuse, 0x70, RZ, 0xfc, !PT ;  /* 0x0000007012107812 */ /* 0x040fe200078efcff */
[----:B------:R-:W-:Y:S01]  /*08e0*/  CS2R R156, SRZ ;  /* 0x00000000009c7805 */ /* 0x000fe2000001ff00 */
[----:B------:R-:W-:Y:S01]  /*08f0*/  LOP3.LUT R19, R18, 0x6c, RZ, 0xfc, !PT ;  /* 0x0000006c12137812 */ /* 0x000fe200078efcff */
[----:B------:R-:W-:Y:S01]  /*0900*/  CS2R R158, SRZ ;  /* 0x00000000009e7805 */ /* 0x000fe2000001ff00 */
[----:B------:R-:W-:Y:S01]  /*0910*/  IABS R15, R16 ;  /* 0x00000010000f7213 */ /* 0x000fe20000000000 */
[----:B------:R-:W-:Y:S01]  /*0920*/  CS2R R160, SRZ ;  /* 0x0000000000a07805 */ /* 0x000fe2000001ff00 */
[----:B------:R-:W-:Y:S01]  /*0930*/  ISETP.GE.AND P6, PT, R9, RZ, PT ;  /* 0x000000ff0900720c */ /* 0x000fe20003fc6270 */
[----:B------:R-:W-:Y:S01]  /*0940*/  CS2R R162, SRZ ;  /* 0x0000000000a27805 */ /* 0x000fe2000001ff00 */
[----:B------:R-:W-:Y:S01]  /*0950*/  ISETP.GE.AND P3, PT, R14, RZ, PT ;  /* 0x000000ff0e00720c */ /* 0x000fe20003f66270 */
[----:B------:R-:W-:Y:S01]  /*0960*/  CS2R R164, SRZ ;  /* 0x0000000000a47805 */ /* 0x000fe2000001ff00 */
[C---:B------:R-:W-:Y:S01]  /*0970*/  LOP3.LUT R14, R18.reuse, 0x60, RZ, 0xfc, !PT ;  /* 0x00000060120e7812 */ /* 0x040fe200078efcff */
[----:B------:R-:W-:Y:S01]  /*0980*/  CS2R R166, SRZ ;  /* 0x0000000000a67805 */ /* 0x000fe2000001ff00 */
[----:B------:R-:W-:Y:S01]  /*0990*/  LOP3.LUT R20, R18, 0x24, RZ, 0xfc, !PT ;  /* 0x0000002412147812 */ /* 0x000fe200078efcff */
[----:B------:R-:W-:Y:S01]  /*09a0*/  CS2R R136, SRZ ;  /* 0x0000000000887805 */ /* 0x000fe2000001ff00 */
[----:B-1----:R-:W-:Y:S01]  /*09b0*/  IADD3 R2, R8, 0xffffffe, RZ ;  /* 0x0ffffffe08027810 */ /* 0x002fe20007ffe0ff */
[----:B------:R-:W-:Y:S01]  /*09c0*/  CS2R R138, SRZ ;  /* 0x00000000008a7805 */ /* 0x000fe2000001ff00 */
[C---:B------:R-:W-:Y:S01]  /*09d0*/  LOP3.LUT R24, R18.reuse, 0x1c, RZ, 0xfc, !PT ;  /* 0x0000001c12187812 */ /* 0x040fe200078efcff */
[----:B------:R-:W-:Y:S01]  /*09e0*/  CS2R R132, SRZ ;  /* 0x0000000000847805 */ /* 0x000fe2000001ff00 */
[----:B------:R1:W2:Y:S01]  /*09f0*/  F2I.FTZ.U32.TRUNC.NTZ R3, R2 ;  /* 0x0000000200037305 */ /* 0x0002a2000021f000 */
[C---:B------:R-:W-:Y:S01]  /*0a00*/  LOP3.LUT R22, R18.reuse, 0x20, RZ, 0xfc, !PT ;  /* 0x0000002012167812 */ /* 0x040fe200078efcff */
[----:B------:R-:W-:Y:S01]  /*0a10*/  CS2R R134, SRZ ;  /* 0x0000000000867805 */ /* 0x000fe2000001ff00 */
[----:B------:R-:W-:Y:S01]  /*0a20*/  IABS R39, R24 ;  /* 0x0000001800277213 */ /* 0x000fe20000000000 */
[----:B------:R-:W-:Y:S01]  /*0a30*/  CS2R R128, SRZ ;  /* 0x0000000000807805 */ /* 0x000fe2000001ff00 */
[----:B------:R-:W-:Y:S01]  /*0a40*/  IABS R37, R22 ;  /* 0x0000001600257213 */ /* 0x000fe20000000000 */
[----:B------:R-:W-:Y:S01]  /*0a50*/  CS2R R130, SRZ ;  /* 0x0000000000827805 */ /* 0x000fe2000001ff00 */
[C---:B------:R-:W-:Y:S01]  /*0a60*/  LOP3.LUT R26, R18.reuse, 0x14, RZ, 0xfc, !PT ;  /* 0x00000014121a7812 */ /* 0x040fe200078efcff */
[----:B------:R-:W-:Y:S01]  /*0a70*/  CS2R R124, SRZ ;  /* 0x00000000007c7805 */ /* 0x000fe2000001ff00 */
[----:B-1----:R-:W-:Y:S01]  /*0a80*/  IMAD.MOV.U32 R2, RZ, RZ, RZ ;  /* 0x000000ffff027224 */ /* 0x002fe200078e00ff */
[C---:B------:R-:W-:Y:S01]  /*0a90*/  LOP3.LUT R28, R18.reuse, 0x10, RZ, 0xfc, !PT ;  /* 0x00000010121c7812 */ /* 0x040fe200078efcff */
[----:B------:R-:W-:Y:S01]  /*0aa0*/  CS2R R126, SRZ ;  /* 0x00000000007e7805 */ /* 0x000fe2000001ff00 */
[----:B------:R-:W-:Y:S01]  /*0ab0*/  IABS R43, R26 ;  /* 0x0000001a002b7213 */ /* 0x000fe20000000000 */
[----:B------:R-:W-:Y:S01]  /*0ac0*/  CS2R R120, SRZ ;  /* 0x0000000000787805 */ /* 0x000fe2000001ff00 */
[----:B------:R-:W-:Y:S01]  /*0ad0*/  IABS R45, R28 ;  /* 0x0000001c002d7213 */ /* 0x000fe20000000000 */
[----:B------:R-:W-:Y:S01]  /*0ae0*/  CS2R R122, SRZ ;  /* 0x00000000007a7805 */ /* 0x000fe2000001ff00 */
[--C-:B--2---:R-:W-:Y:S01]  /*0af0*/  IMAD.MOV R6, RZ, RZ, -R3.reuse ;  /* 0x000000ffff067224 */ /* 0x104fe200078e0a03 */
[C---:B------:R-:W-:Y:S01]  /*0b00*/  LOP3.LUT R30, R18.reuse, 0xc, RZ, 0xfc, !PT ;  /* 0x0000000c121e7812 */ /* 0x040fe200078efcff */
[----:B------:R-:W-:Y:S01]  /*0b10*/  CS2R R116, SRZ ;  /* 0x0000000000747805 */ /* 0x000fe2000001ff00 */
[C---:B------:R-:W-:Y:S01]  /*0b20*/  LOP3.LUT R34, R18.reuse, 0x8, RZ, 0xfc, !PT ;  /* 0x0000000812227812 */ /* 0x040fe200078efcff */
[----:B------:R-:W-:Y:S01]  /*0b30*/  IMAD.MOV.U32 R7, RZ, RZ, R6 ;  /* 0x000000ffff077224 */ /* 0x000fe200078e0006 */
[----:B------:R-:W-:Y:S01]  /*0b40*/  LOP3.LUT R6, R18, 0x7c, RZ, 0xfc, !PT ;  /* 0x0000007c12067812 */ /* 0x000fe200078efcff */
[----:B------:R-:W-:Y:S01]  /*0b50*/  CS2R R118, SRZ ;  /* 0x0000000000767805 */ /* 0x000fe2000001ff00 */
[----:B------:R-:W-:Y:S01]  /*0b60*/  IABS R47, R30 ;  /* 0x0000001e002f7213 */ /* 0x000fe20000000000 */
[----:B------:R-:W-:Y:S01]  /*0b70*/  IMAD R7, R7, R4, RZ ;  /* 0x0000000407077224 */ /* 0x000fe200078e02ff */
[----:B------:R-:W-:Y:S01]  /*0b80*/  IABS R10, R6 ;  /* 0x00000006000a7213 */ /* 0x000fe20000000000 */
[----:B------:R-:W-:Y:S01]  /*0b90*/  CS2R R112, SRZ ;  /* 0x0000000000707805 */ /* 0x000fe2000001ff00 */
[----:B------:R-:W-:Y:S01]  /*0ba0*/  ISETP.GE.AND P2, PT, R6, RZ, PT ;  /* 0x000000ff0600720c */ /* 0x000fe20003f46270 */
[----:B------:R-:W-:Y:S01]  /*0bb0*/  IMAD.HI.U32 R8, R3, R7, R2 ;  /* 0x0000000703087227 */ /* 0x000fe200078e0002 */
[----:B------:R-:W-:Y:S01]  /*0bc0*/  IABS R49, R34 ;  /* 0x0000002200317213 */ /* 0x000fe20000000000 */
[----:B------:R-:W-:Y:S01]  /*0bd0*/  CS2R R114, SRZ ;  /* 0x0000000000727805 */ /* 0x000fe2000001ff00 */
[----:B------:R-:W-:Y:S01]  /*0be0*/  IABS R53, R18 ;  /* 0x0000001200357213 */ /* 0x000fe20000000000 */
[----:B------:R-:W-:Y:S01]  /*0bf0*/  IMAD.MOV.U32 R7, RZ, RZ, R10 ;  /* 0x000000ffff077224 */ /* 0x000fe200078e000a */
[----:B------:R-:W-:Y:S01]  /*0c00*/  LOP3.LUT R36, R18, 0x4, RZ, 0xfc, !PT ;  /* 0x0000000412247812 */ /* 0x000fe200078efcff */
[C---:B------:R-:W-:Y:S01]  /*0c10*/  IMAD.HI.U32 R3, R8.reuse, R11, RZ ;  /* 0x0000000b08037227 */ /* 0x040fe200078e00ff */
[----:B------:R-:W-:Y:S01]  /*0c20*/  CS2R R108, SRZ ;  /* 0x00000000006c7805 */ /* 0x000fe2000001ff00 */
[----:B------:R-:W-:Y:S01]  /*0c30*/  CS2R R110, SRZ ;  /* 0x00000000006e7805 */ /* 0x000fe2000001ff00 */
[----:B------:R-:W-:Y:S01]  /*0c40*/  CS2R R54, SRZ ;  /* 0x0000000000367805 */ /* 0x000fe2000001ff00 */
[----:B------:R-:W-:Y:S01]  /*0c50*/  IMAD.HI.U32 R2, R8, R7, RZ ;  /* 0x0000000708027227 */ /* 0x000fe200078e00ff */
[----:B------:R-:W-:Y:S01]  /*0c60*/  CS2R R56, SRZ ;  /* 0x0000000000387805 */ /* 0x000fe2000001ff00 */
[----:B------:R-:W-:Y:S01]  /*0c70*/  CS2R R58, SRZ ;  /* 0x00000000003a7805 */ /* 0x000fe2000001ff00 */
[----:B------:R-:W-:Y:S01]  /*0c80*/  CS2R R60, SRZ ;  /* 0x00000000003c7805 */ /* 0x000fe2000001ff00 */
[----:B------:R-:W-:Y:S01]  /*0c90*/  IMAD.MOV R2, RZ, RZ, -R2 ;  /* 0x000000ffff027224 */ /* 0x000fe200078e0a02 */
[----:B------:R-:W-:Y:S01]  /*0ca0*/  CS2R R62, SRZ ;  /* 0x00000000003e7805 */ /* 0x000fe2000001ff00 */
[----:B------:R-:W-:Y:S01]  /*0cb0*/  IMAD.MOV R3, RZ, RZ, -R3 ;  /* 0x000000ffff037224 */ /* 0x000fe200078e0a03 */
[----:B------:R-:W-:Y:S01]  /*0cc0*/  CS2R R64, SRZ ;  /* 0x0000000000407805 */ /* 0x000fe2000001ff00 */
[----:B------:R-:W-:Y:S01]  /*0cd0*/  IMAD R7, R4, R2, R7 ;  /* 0x0000000204077224 */ /* 0x000fe200078e0207 */
[----:B------:R-:W-:Y:S01]  /*0ce0*/  SHF.R.S32.HI R2, RZ, 0x1f, R5 ;  /* 0x0000001fff027819 */ /* 0x000fe20000011405 */
[----:B------:R-:W-:Y:S01]  /*0cf0*/  IMAD.HI.U32 R10, R8, R13, RZ ;  /* 0x0000000d080a7227 */ /* 0x000fe200078e00ff */
[----:B------:R-:W-:Y:S01]  /*0d00*/  CS2R R66, SRZ ;  /* 0x0000000000427805 */ /* 0x000fe2000001ff00 */
[----:B------:R-:W-:Y:S01]  /*0d10*/  CS2R R68, SRZ ;  /* 0x0000000000447805 */ /* 0x000fe2000001ff00 */
[C---:B------:R-:W-:Y:S01]  /*0d20*/  ISETP.GT.U32.AND P0, PT, R4.reuse, R7, PT ;  /* 0x000000070400720c */ /* 0x040fe20003f04070 */
[----:B------:R-:W-:Y:S01]  /*0d30*/  IMAD R11, R4, R3, R11 ;  /* 0x00000003040b7224 */ /* 0x000fe200078e020b */
[----:B------:R-:W-:Y:S01]  /*0d40*/  LEA.HI R3, R2, R5, RZ, 0x6 ;  /* 0x0000000502037211 */ /* 0x000fe200078f30ff */
[----:B------:R-:W-:Y:S01]  /*0d50*/  IMAD.MOV R10, RZ, RZ, -R10 ;  /* 0x000000ffff0a7224 */ /* 0x000fe200078e0a0a */
[----:B------:R-:W-:Y:S01]  /*0d60*/  IABS R2, R19 ;  /* 0x0000001300027213 */ /* 0x000fe20000000000 */
[----:B------:R-:W-:Y:S01]  /*0d70*/  IMAD.HI.U32 R12, R8, R15, RZ ;  /* 0x0000000f080c7227 */ /* 0x000fe200078e00ff */
[C---:B------:R-:W-:Y:S01]  /*0d80*/  ISETP.GT.U32.AND P1, PT, R4.reuse, R11, PT ;  /* 0x0000000b0400720c */ /* 0x040fe20003f24070 */
[----:B------:R-:W-:Y:S01]  /*0d90*/  CS2R R70, SRZ ;  /* 0x0000000000467805 */ /* 0x000fe2000001ff00 */
[----:B------:R-:W-:Y:S01]  /*0da0*/  SHF.R.S32.HI R3, RZ, 0x6, R3 ;  /* 0x00000006ff037819 */ /* 0x000fe20000011403 */
[----:B------:R-:W-:Y:S01]  /*0db0*/  IMAD R5, R4, R10, R13 ;  /* 0x0000000a04057224 */ /* 0x000fe200078e020d */
[----:B------:R-:W-:Y:S01]  /*0dc0*/  LOP3.LUT R10, R18, 0x68, RZ, 0xfc, !PT ;  /* 0x00000068120a7812 */ /* 0x000fe200078efcff */
[----:B------:R-:W-:Y:S01]  /*0dd0*/  IMAD.MOV.U32 R13, RZ, RZ, R2 ;  /* 0x000000ffff0d7224 */ /* 0x000fe200078e0002 */
[----:B------:R-:W-:Y:S01]  /*0de0*/  CS2R R72, SRZ ;  /* 0x0000000000487805 */ /* 0x000fe2000001ff00 */
[----:B------:R-:W-:Y:S01]  /*0df0*/  @!P0 IMAD.IADD R7, R7, 0x1, -R4 ;  /* 0x0000000107078824 */ /* 0x000fe200078e0a04 */
[----:B------:R-:W-:Y:S01]  /*0e00*/  ISETP.GT.U32.AND P0, PT, R4, R5, PT ;  /* 0x000000050400720c */ /* 0x000fe20003f04070 */
[----:B------:R-:W-:Y:S01]  /*0e10*/  IMAD.MOV R12, RZ, RZ, -R12 ;  /* 0x000000ffff0c7224 */ /* 0x000fe200078e0a0c */
[----:B------:R-:W-:Y:S01]  /*0e20*/  STL [R1+0x50], R3 ;  /* 0x0000500301007387 */ /* 0x000fe20000100800 */
[----:B------:R-:W-:Y:S01]  /*0e30*/  IMAD.HI.U32 R2, R8, R13, RZ ;  /* 0x0000000d08027227 */ /* 0x000fe200078e00ff */
[C---:B------:R-:W-:Y:S01]  /*0e40*/  ISETP.GT.U32.AND P4, PT, R4.reuse, R7, PT ;  /* 0x000000070400720c */ /* 0x040fe20003f84070 */
[----:B------:R-:W-:Y:S01]  /*0e50*/  CS2R R74, SRZ ;  /* 0x00000000004a7805 */ /* 0x000fe2000001ff00 */
[----:B------:R-:W-:Y:S01]  /*0e60*/  CS2R R76, SRZ ;  /* 0x00000000004c7805 */ /* 0x000fe2000001ff00 */
[----:B------:R-:W-:Y:S01]  /*0e70*/  IMAD R9, R4, R12, R15 ;  /* 0x0000000c04097224 */ /* 0x000fe200078e020f */
[----:B------:R-:W-:Y:S01]  /*0e80*/  IABS R15, R10 ;  /* 0x0000000a000f7213 */ /* 0x000fe20000000000 */
[----:B------:R-:W-:Y:S01]  /*0e90*/  IMAD.MOV R2, RZ, RZ, -R2 ;  /* 0x000000ffff027224 */ /* 0x000fe200078e0a02 */
[----:B------:R-:W-:Y:S01]  /*0ea0*/  LOP3.LUT R12, R18, 0x64, RZ, 0xfc, !PT ;  /* 0x00000064120c7812 */ /* 0x000fe200078efcff */
[--C-:B------:R-:W-:Y:S01]  /*0eb0*/  @!P1 IMAD.IADD R11, R11, 0x1, -R4.reuse ;  /* 0x000000010b0b9824 */ /* 0x100fe200078e0a04 */
[C---:B------:R-:W-:Y:S01]  /*0ec0*/  ISETP.GT.U32.AND P5, PT, R4.reuse, R9, PT ;  /* 0x000000090400720c */ /* 0x040fe20003fa4070 */
[C---:B------:R-:W-:Y:S01]  /*0ed0*/  IMAD R13, R4.reuse, R2, R13 ;  /* 0x00000002040d7224 */ /* 0x040fe200078e020d */
[----:B------:R-:W-:Y:S01]  /*0ee0*/  IABS R17, R12 ;  /* 0x0000000c00117213 */ /* 0x000fe20000000000 */
[----:B------:R-:W-:Y:S01]  /*0ef0*/  @!P0 IMAD.IADD R5, R5, 0x1, -R4 ;  /* 0x0000000105058824 */ /* 0x000fe200078e0a04 */
[----:B------:R-:W-:Y:S01]  /*0f00*/  ISETP.GT.U32.AND P1, PT, R4, R11, PT ;  /* 0x0000000b0400720c */ /* 0x000fe20003f24070 */
[----:B------:R-:W-:Y:S01]  /*0f10*/  IMAD.HI.U32 R2, R8, R15, RZ ;  /* 0x0000000f08027227 */ /* 0x000fe200078e00ff */
[----:B------:R-:W-:Y:S01]  /*0f20*/  ISETP.GT.U32.AND P0, PT, R4, R13, PT ;  /* 0x0000000d0400720c */ /* 0x000fe20003f04070 */
[----:B------:R-:W-:-:S02]  /*0f30*/  CS2R R78, SRZ ;  /* 0x00000000004e7805 */ /* 0x000fc4000001ff00 */
[----:B------:R-:W-:Y:S01]  /*0f40*/  @!P4 IMAD.IADD R7, R7, 0x1, -R4 ;  /* 0x000000010707c824 */ /* 0x000fe200078e0a04 */
[C---:B------:R-:W-:Y:S01]  /*0f50*/  ISETP.GT.U32.AND P4, PT, R4.reuse, R5, PT ;  /* 0x000000050400720c */ /* 0x040fe20003f84070 */
[----:B------:R-:W-:Y:S02]  /*0f60*/  IMAD.MOV R2, RZ, RZ, -R2 ;  /* 0x000000ffff027224 */ /* 0x000fe400078e0a02 */
[--C-:B------:R-:W-:Y:S01]  /*0f70*/  @!P5 IMAD.IADD R9, R9, 0x1, -R4.reuse ;  /* 0x000000010909d824 */ /* 0x100fe200078e0a04 */
[----:B------:R-:W-:Y:S01]  /*0f80*/  ISETP.GE.AND P5, PT, R19, RZ, PT ;  /* 0x000000ff1300720c */ /* 0x000fe20003fa6270 */
[C---:B------:R-:W-:Y:S01]  /*0f90*/  IMAD R15, R4.reuse, R2, R15 ;  /* 0x00000002040f7224 */ /* 0x040fe200078e020f */
[----:B------:R-:W-:Y:S01]  /*0fa0*/  IABS R2, R14 ;  /* 0x0000000e00027213 */ /* 0x000fe20000000000 */
[----:B------:R-:W-:Y:S02]  /*0fb0*/  IMAD.MOV.U32 R32, RZ, RZ, R7 ;  /* 0x000000ffff207224 */ /* 0x000fe400078e0007 */
[----:B------:R-:W-:Y:S01]  /*0fc0*/  @!P0 IMAD.IADD R13, R13, 0x1, -R4 ;  /* 0x000000010d0d8824 */ /* 0x000fe200078e0a04 */
[----:B------:R-:W-:Y:S01]  /*0fd0*/  ISETP.GT.U32.AND P0, PT, R4, R9, PT ;  /* 0x000000090400720c */ /* 0x000fe20003f04070 */
[----:B------:R-:W-:-:S02]  /*0fe0*/  IMAD.MOV.U32 R7, RZ, RZ, R2 ;  /* 0x000000ffff077224 */ /* 0x000fc400078e0002 */
[--C-:B------:R-:W-:Y:S01]  /*0ff0*/  @!P1 IMAD.IADD R11, R11, 0x1, -R4.reuse ;  /* 0x000000010b0b9824 */ /* 0x100fe200078e0a04 */
[----:B------:R-:W-:Y:S01]  /*1000*/  ISETP.GE.AND P1, PT, R16, RZ, PT ;  /* 0x000000ff1000720c */ /* 0x000fe20003f26270 */
[----:B------:R-:W-:Y:S01]  /*1010*/  @!P4 IMAD.IADD R5, R5, 0x1, -R4 ;  /* 0x000000010505c824 */ /* 0x000fe200078e0a04 */
[----:B------:R-:W-:Y:S01]  /*1020*/  ISETP.GT.U32.AND P4, PT, R4, R15, PT ;  /* 0x0000000f0400720c */ /* 0x000fe20003f84070 */
[----:B------:R-:W-:Y:S01]  /*1030*/  IMAD.HI.U32 R2, R8, R7, RZ ;  /* 0x0000000708027227 */ /* 0x000fe200078e00ff */
[----:B------:R-:W-:-:S03]  /*1040*/  LOP3.LUT R16, R18, 0x5c, RZ, 0xfc, !PT ;  /* 0x0000005c12107812 */ /* 0x000fc600078efcff */
[----:B------:R-:W-:Y:S01]  /*1050*/  IMAD.HI.U32 R6, R8, R17, RZ ;  /* 0x0000001108067227 */ /* 0x000fe200078e00ff */
[----:B------:R-:W-:-:S03]  /*1060*/  IABS R19, R16 ;  /* 0x0000001000137213 */ /* 0x000fc60000000000 */
[----:B------:R-:W-:Y:S02]  /*1070*/  IMAD.MOV R2, RZ, RZ, -R2 ;  /* 0x000000ffff027224 */ /* 0x000fe400078e0a02 */
[----:B------:R-:W-:Y:S02]  /*1080*/  IMAD.MOV R6, RZ, RZ, -R6 ;  /* 0x000000ffff067224 */ /* 0x000fe400078e0a06 */
[----:B------:R-:W-:Y:S01]  /*1090*/  @!P2 IMAD.MOV R32, RZ, RZ, -R32 ;  /* 0x000000ffff20a224 */ /* 0x000fe200078e0a20 */
[----:B------:R-:W-:Y:S01]  /*10a0*/  ISETP.GT.U32.AND P2, PT, R4, R13, PT ;  /* 0x0000000d0400720c */ /* 0x000fe20003f44070 */
[----:B------:R-:W-:Y:S01]  /*10b0*/  @!P0 IMAD.IADD R9, R9, 0x1, -R4 ;  /* 0x0000000109098824 */ /* 0x000fe200078e0a04 */
[----:B------:R-:W-:Y:S01]  /*10c0*/  ISETP.GE.AND P0, PT, R12, RZ, PT ;  /* 0x000000ff0c00720c */ /* 0x000fe20003f06270 */
[----:B------:R-:W-:Y:S01]  /*10d0*/  IMAD R7, R4, R2, R7 ;  /* 0x0000000204077224 */ /* 0x000fe200078e0207 */
[----:B------:R-:W-:Y:S01]  /*10e0*/  LOP3.LUT R12, R18, 0x54, RZ, 0xfc, !PT ;  /* 0x00000054120c7812 */ /* 0x000fe200078efcff */
[----:B------:R-:W-:-:S02]  /*10f0*/  IMAD R17, R4, R6, R17 ;  /* 0x0000000604117224 */ /* 0x000fc400078e0211 */
[----:B------:R-:W-:Y:S01]  /*1100*/  @!P6 IMAD.MOV R11, RZ, RZ, -R11 ;  /* 0x000000ffff0be224 */ /* 0x000fe200078e0a0b */
[----:B------:R-:W-:Y:S01]  /*1110*/  ISETP.GE.AND P6, PT, R10, RZ, PT ;  /* 0x000000ff0a00720c */ /* 0x000fe20003fc6270 */
[----:B------:R-:W-:Y:S01]  /*1120*/  IMAD.HI.U32 R6, R8, R19, RZ ;  /* 0x0000001308067227 */ /* 0x000fe200078e00ff */
[----:B------:R-:W-:Y:S02]  /*1130*/  LOP3.LUT R10, R18, 0x58, RZ, 0xfc, !PT ;  /* 0x00000058120a7812 */ /* 0x000fe400078efcff */
[----:B------:R-:W-:Y:S01]  /*1140*/  IABS R23, R12 ;  /* 0x0000000c00177213 */ /* 0x000fe20000000000 */
[----:B------:R-:W-:Y:S01]  /*1150*/  @!P4 IMAD.IADD R15, R15, 0x1, -R4 ;  /* 0x000000010f0fc824 */ /* 0x000fe200078e0a04 */
[----:B------:R-:W-:Y:S01]  /*1160*/  IABS R21, R10 ;  /* 0x0000000a00157213 */ /* 0x000fe20000000000 */
[----:B------:R-:W-:Y:S01]  /*1170*/  @!P1 IMAD.MOV R9, RZ, RZ, -R9 ;  /* 0x000000ffff099224 */ /* 0x000fe200078e0a09 */
[C---:B------:R-:W-:Y:S01]  /*1180*/  ISETP.GT.U32.AND P1, PT, R4.reuse, R7, PT ;  /* 0x000000070400720c */ /* 0x040fe20003f24070 */
[----:B------:R-:W-:Y:S01]  /*1190*/  @!P3 IMAD.MOV R5, RZ, RZ, -R5 ;  /* 0x000000ffff05b224 */ /* 0x000fe200078e0a05 */
[C---:B------:R-:W-:Y:S01]  /*11a0*/  ISETP.GT.U32.AND P3, PT, R4.reuse, R17, PT ;  /* 0x000000110400720c */ /* 0x040fe20003f64070 */
[----:B------:R-:W-:Y:S01]  /*11b0*/  IMAD.MOV R6, RZ, RZ, -R6 ;  /* 0x000000ffff067224 */ /* 0x000fe200078e0a06 */
[----:B------:R-:W-:Y:S01]  /*11c0*/  ISETP.GT.U32.AND P4, PT, R4, R15, PT ;  /* 0x0000000f0400720c */ /* 0x000fe20003f84070 */
[----:B------:R-:W-:Y:S01]  /*11d0*/  @!P2 IMAD.IADD R13, R13, 0x1, -R4 ;  /* 0x000000010d0da824 */ /* 0x000fe200078e0a04 */
[----:B------:R-:W-:Y:S01]  /*11e0*/  ISETP.GE.AND P2, PT, R14, RZ, PT ;  /* 0x000000ff0e00720c */ /* 0x000fe20003f46270 */
[----:B------:R-:W-:Y:S01]  /*11f0*/  IMAD R19, R4, R6, R19 ;  /* 0x0000000604137224 */ /* 0x000fe200078e0213 */
[----:B------:R-:W-:Y:S01]  /*1200*/  LOP3.LUT R14, R18, 0x50, RZ, 0xfc, !PT ;  /* 0x00000050120e7812 */ /* 0x000fe200078efcff */
[----:B------:R-:W-:-:S03]  /*1210*/  IMAD.HI.U32 R2, R8, R21, RZ ;  /* 0x0000001508027227 */ /* 0x000fc600078e00ff */
[----:B------:R-:W-:Y:S01]  /*1220*/  IABS R25, R14 ;  /* 0x0000000e00197213 */ /* 0x000fe20000000000 */
[----:B------:R-:W-:Y:S01]  /*1230*/  @!P5 IMAD.MOV R13, RZ, RZ, -R13 ;  /* 0x000000ffff0dd224 */ /* 0x000fe200078e0a0d */
[C---:B------:R-:W-:Y:S01]  /*1240*/  ISETP.GT.U32.AND P5, PT, R4.reuse, R19, PT ;  /* 0x000000130400720c */ /* 0x040fe20003fa4070 */
[----:B------:R-:W-:Y:S02]  /*1250*/  IMAD.MOV R2, RZ, RZ, -R2 ;  /* 0x000000ffff027224 */ /* 0x000fe400078e0a02 */
[--C-:B------:R-:W-:Y:S02]  /*1260*/  @!P1 IMAD.IADD R7, R7, 0x1, -R4.reuse ;  /* 0x0000000107079824 */ /* 0x100fe400078e0a04 */
[--C-:B------:R-:W-:Y:S02]  /*1270*/  @!P3 IMAD.IADD R17, R17, 0x1, -R4.reuse ;  /* 0x000000011111b824 */ /* 0x100fe400078e0a04 */
[--C-:B------:R-:W-:Y:S01]  /*1280*/  @!P4 IMAD.IADD R15, R15, 0x1, -R4.reuse ;  /* 0x000000010f0fc824 */ /* 0x100fe200078e0a04 */
[C---:B------:R-:W-:Y:S01]  /*1290*/  ISETP.GT.U32.AND P1, PT, R4.reuse, R7, PT ;  /* 0x000000070400720c */ /* 0x040fe20003f24070 */
[C---:B------:R-:W-:Y:S01]  /*12a0*/  IMAD R21, R4.reuse, R2, R21 ;  /* 0x0000000204157224 */ /* 0x040fe200078e0215 */
[----:B------:R-:W-:Y:S01]  /*12b0*/  ISETP.GT.U32.AND P3, PT, R4, R17, PT ;  /* 0x000000110400720c */ /* 0x000fe20003f64070 */
[----:B------:R-:W-:Y:S01]  /*12c0*/  @!P6 IMAD.MOV R15, RZ, RZ, -R15 ;  /* 0x000000ffff0fe224 */ /* 0x000fe200078e0a0f */
[----:B------:R-:W-:Y:S01]  /*12d0*/  ISETP.GE.AND P4, PT, R16, RZ, PT ;  /* 0x000000ff1000720c */ /* 0x000fe20003f86270 */
[----:B------:R-:W-:Y:S01]  /*12e0*/  @!P5 IMAD.IADD R19, R19, 0x1, -R4 ;  /* 0x000000011313d824 */ /* 0x000fe200078e0a04 */
[----:B------:R-:W-:Y:S01]  /*12f0*/  ISETP.GT.U32.AND P6, PT, R4, R21, PT ;  /* 0x000000150400720c */ /* 0x000fe20003fc4070 */
[----:B------:R-:W-:-:S03]  /*1300*/  IMAD.HI.U32 R2, R8, R23, RZ ;  /* 0x0000001708027227 */ /* 0x000fc600078e00ff */
[----:B------:R-:W-:Y:S01]  /*1310*/  ISETP.GT.U32.AND P5, PT, R4, R19, PT ;  /* 0x000000130400720c */ /* 0x000fe20003fa4070 */
[----:B------:R-:W-:Y:S02]  /*1320*/  IMAD.MOV R2, RZ, RZ, -R2 ;  /* 0x000000ffff027224 */ /* 0x000fe400078e0a02 */
[--C-:B------:R-:W-:Y:S01]  /*1330*/  @!P1 IMAD.IADD R7, R7, 0x1, -R4.reuse ;  /* 0x0000000107079824 */ /* 0x100fe200078e0a04 */
[----:B------:R-:W-:Y:S01]  /*1340*/  ISETP.GE.AND P1, PT, R14, RZ, PT ;  /* 0x000000ff0e00720c */ /* 0x000fe20003f26270 */
[--C-:B------:R-:W-:Y:S01]  /*1350*/  @!P3 IMAD.IADD R17, R17, 0x1, -R4.reuse ;  /* 0x000000011111b824 */ /* 0x100fe200078e0a04 */
[----:B------:R-:W-:Y:S01]  /*1360*/  ISETP.GE.AND P3, PT, R10, RZ, PT ;  /* 0x000000ff0a00720c */ /* 0x000fe20003f66270 */
[----:B------:R-:W-:Y:S01]  /*1370*/  IMAD R23, R4, R2, R23 ;  /* 0x0000000204177224 */ /* 0x000fe200078e0217 */
[C---:B------:R-:W-:Y:S01]  /*1380*/  LOP3.LUT R2, R18.reuse, 0x4c, RZ, 0xfc, !PT ;  /* 0x0000004c12027812 */ /* 0x040fe200078efcff */
[--C-:B------:R-:W-:Y:S01]  /*1390*/  @!P6 IMAD.IADD R21, R21, 0x1, -R4.reuse ;  /* 0x000000011515e824 */ /* 0x100fe200078e0a04 */
[----:B------:R-:W-:Y:S01]  /*13a0*/  LOP3.LUT R14, R18, 0x44, RZ, 0xfc, !PT ;  /* 0x00000044120e7812 */ /* 0x000fe200078efcff */
[----:B------:R-:W-:Y:S01]  /*13b0*/  IMAD.MOV.U32 R10, RZ, RZ, R7 ;  /* 0x000000ffff0a7224 */ /* 0x000fe200078e0007 */
[----:B------:R-:W-:Y:S01]  /*13c0*/  IABS R27, R2 ;  /* 0x00000002001b7213 */ /* 0x000fe20000000000 */
[----:B------:R-:W-:Y:S01]  /*13d0*/  @!P5 IMAD.IADD R19, R19, 0x1, -R4 ;  /* 0x000000011313d824 */ /* 0x000fe200078e0a04 */
[C---:B------:R-:W-:Y:S01]  /*13e0*/  ISETP.GT.U32.AND P6, PT, R4.reuse, R21, PT ;  /* 0x000000150400720c */ /* 0x040fe20003fc4070 */
[----:B------:R-:W-:Y:S01]  /*13f0*/  @!P2 IMAD.MOV R10, RZ, RZ, -R10 ;  /* 0x000000ffff0aa224 */ /* 0x000fe200078e0a0a */
[----:B------:R-:W-:Y:S01]  /*1400*/  ISETP.GT.U32.AND P2, PT, R4, R23, PT ;  /* 0x000000170400720c */ /* 0x000fe20003f44070 */
[----:B------:R-:W-:Y:S01]  /*1410*/  IMAD.HI.U32 R6, R8, R25, RZ ;  /* 0x0000001908067227 */ /* 0x000fe200078e00ff */
[----:B------:R-:W-:-:S02]  /*1420*/  ISETP.GE.AND P5, PT, R2, RZ, PT ;  /* 0x000000ff0200720c */ /* 0x000fc40003fa6270 */
[----:B------:R-:W-:Y:S01]  /*1430*/  IABS R31, R14 ;  /* 0x0000000e001f7213 */ /* 0x000fe20000000000 */
[----:B------:R-:W-:-:S04]  /*1440*/  IMAD.HI.U32 R2, R8, R27, RZ ;  /* 0x0000001b08027227 */ /* 0x000fc800078e00ff */
[----:B------:R-:W-:Y:S02]  /*1450*/  IMAD.MOV R6, RZ, RZ, -R6 ;  /* 0x000000ffff067224 */ /* 0x000fe400078e0a06 */
[----:B------:R-:W-:Y:S02]  /*1460*/  IMAD.MOV R2, RZ, RZ, -R2 ;  /* 0x000000ffff027224 */ /* 0x000fe400078e0a02 */
[----:B------:R-:W-:Y:S01]  /*1470*/  IMAD R25, R4, R6, R25 ;  /* 0x0000000604197224 */ /* 0x000fe200078e0219 */
[----:B------:R-:W-:Y:S01]  /*1480*/  LOP3.LUT R6, R18, 0x48, RZ, 0xfc, !PT ;  /* 0x0000004812067812 */ /* 0x000fe200078efcff */
[--C-:B------:R-:W-:Y:S02]  /*1490*/  @!P6 IMAD.IADD R21, R21, 0x1, -R4.reuse ;  /* 0x000000011515e824 */ /* 0x100fe400078e0a04 */
[C---:B------:R-:W-:Y:S01]  /*14a0*/  IMAD R27, R4.reuse, R2, R27 ;  /* 0x00000002041b7224 */ /* 0x040fe200078e021b */
[C---:B------:R-:W-:Y:S01]  /*14b0*/  ISETP.GT.U32.AND P6, PT, R4.reuse, R25, PT ;  /* 0x000000190400720c */ /* 0x040fe20003fc4070 */
[----:B------:R-:W-:Y:S01]  /*14c0*/  @!P2 IMAD.IADD R23, R23, 0x1, -R4 ;  /* 0x000000011717a824 */ /* 0x000fe200078e0a04 */
[----:B------:R-:W-:Y:S01]  /*14d0*/  IABS R29, R6 ;  /* 0x00000006001d7213 */ /* 0x000fe20000000000 */
[----:B------:R-:W-:Y:S01]  /*14e0*/  @!P3 IMAD.MOV R21, RZ, RZ, -R21 ;  /* 0x000000ffff15b224 */ /* 0x000fe200078e0a15 */
[C---:B------:R-:W-:Y:S01]  /*14f0*/  ISETP.GT.U32.AND P3, PT, R4.reuse, R27, PT ;  /* 0x0000001b0400720c */ /* 0x040fe20003f64070 */
[----:B------:R-:W-:Y:S01]  /*1500*/  @!P0 IMAD.MOV R17, RZ, RZ, -R17 ;  /* 0x000000ffff118224 */ /* 0x000fe200078e0a11 */
[----:B------:R-:W-:Y:S01]  /*1510*/  ISETP.GT.U32.AND P2, PT, R4, R23, PT ;  /* 0x000000170400720c */ /* 0x000fe20003f44070 */
[----:B------:R-:W-:Y:S01]  /*1520*/  @!P4 IMAD.MOV R19, RZ, RZ, -R19 ;  /* 0x000000ffff13c224 */ /* 0x000fe200078e0a13 */
[----:B------:R-:W-:Y:S01]  /*1530*/  ISETP.GE.AND P0, PT, R12, RZ, PT ;  /* 0x000000ff0c00720c */ /* 0x000fe20003f06270 */
[----:B------:R-:W-:Y:S01]  /*1540*/  IMAD.HI.U32 R7, R8, R31, RZ ;  /* 0x0000001f08077227 */ /* 0x000fe200078e00ff */
[----:B------:R-:W-:Y:S01]  /*1550*/  ISETP.GE.AND P4, PT, R6, RZ, PT ;  /* 0x000000ff0600720c */ /* 0x000fe20003f86270 */
[----:B------:R-:W1:Y:S01]  /*1560*/  I2F.RP R2, R51 ;  /* 0x0000003300027306 */ /* 0x000e620000209400 */
[----:B------:R-:W-:Y:S01]  /*1570*/  LOP3.LUT R12, R18, 0x3c, RZ, 0xfc, !PT ;  /* 0x0000003c120c7812 */ /* 0x000fe200078efcff */
[----:B------:R-:W-:-:S03]  /*1580*/  IMAD.HI.U32 R6, R8, R29, RZ ;  /* 0x0000001d08067227 */ /* 0x000fc600078e00ff */
[----:B------:R-:W-:Y:S01]  /*1590*/  IABS R35, R12 ;  /* 0x0000000c00237213 */ /* 0x000fe20000000000 */
[----:B------:R-:W-:Y:S02]  /*15a0*/  IMAD.MOV R6, RZ, RZ, -R6 ;  /* 0x000000ffff067224 */ /* 0x000fe400078e0a06 */
[----:B------:R-:W-:Y:S02]  /*15b0*/  IMAD.MOV R7, RZ, RZ, -R7 ;  /* 0x000000ffff077224 */ /* 0x000fe400078e0a07 */
[--C-:B------:R-:W-:Y:S02]  /*15c0*/  @!P6 IMAD.IADD R25, R25, 0x1, -R4.reuse ;  /* 0x000000011919e824 */ /* 0x100fe400078e0a04 */
[----:B------:R-:W-:Y:S01]  /*15d0*/  IMAD R29, R4, R6, R29 ;  /* 0x00000006041d7224 */ /* 0x000fe200078e021d */
[----:B------:R-:W-:Y:S01]  /*15e0*/  LOP3.LUT R6, R18, 0x40, RZ, 0xfc, !PT ;  /* 0x0000004012067812 */ /* 0x000fe200078efcff */
[C---:B------:R-:W-:Y:S01]  /*15f0*/  IMAD R31, R4.reuse, R7, R31 ;  /* 0x00000007041f7224 */ /* 0x040fe200078e021f */
[C---:B------:R-:W-:Y:S01]  /*1600*/  ISETP.GT.U32.AND P6, PT, R4.reuse, R25, PT ;  /* 0x000000190400720c */ /* 0x040fe20003fc4070 */
[--C-:B------:R-:W-:Y:S01]  /*1610*/  @!P2 IMAD.IADD R23, R23, 0x1, -R4.reuse ;  /* 0x000000011717a824 */ /* 0x100fe200078e0a04 */
[C---:B------:R-:W-:Y:S01]  /*1620*/  ISETP.GT.U32.AND P2, PT, R4.reuse, R29, PT ;  /* 0x0000001d0400720c */ /* 0x040fe20003f44070 */
[----:B------:R-:W-:Y:S01]  /*1630*/  @!P3 IMAD.IADD R27, R27, 0x1, -R4 ;  /* 0x000000011b1bb824 */ /* 0x000fe200078e0a04 */
[----:B------:R-:W-:Y:S01]  /*1640*/  IABS R33, R6 ;  /* 0x0000000600217213 */ /* 0x000fe20000000000 */
[----:B------:R-:W-:Y:S01]  /*1650*/  @!P0 IMAD.MOV R23, RZ, RZ, -R23 ;  /* 0x000000ffff178224 */ /* 0x000fe200078e0a17 */
[C---:B------:R-:W-:Y:S01]  /*1660*/  ISETP.GT.U32.AND P0, PT, R4.reuse, R31, PT ;  /* 0x0000001f0400720c */ /* 0x040fe20003f04070 */
[----:B-1----:R-:W1:Y:S01]  /*1670*/  MUFU.RCP R2, R2 ;  /* 0x0000000200027308 */ /* 0x002e620000001000 */
[----:B------:R-:W-:Y:S01]  /*1680*/  ISETP.GT.U32.AND P3, PT, R4, R27, PT ;  /* 0x0000001b0400720c */ /* 0x000fe20003f64070 */
[----:B------:R-:W-:-:S04]  /*1690*/  IMAD.HI.U32 R7, R8, R33, RZ ;  /* 0x0000002108077227 */ /* 0x000fc800078e00ff */
[--C-:B------:R-:W-:Y:S01]  /*16a0*/  @!P6 IMAD.IADD R25, R25, 0x1, -R4.reuse ;  /* 0x000000011919e824 */ /* 0x100fe200078e0a04 */
[----:B------:R-:W-:Y:S01]  /*16b0*/  ISETP.GE.AND P6, PT, R14, RZ, PT ;  /* 0x000000ff0e00720c */ /* 0x000fe20003fc6270 */
[--C-:B------:R-:W-:Y:S02]  /*16c0*/  @!P2 IMAD.IADD R29, R29, 0x1, -R4.reuse ;  /* 0x000000011d1da824 */ /* 0x100fe400078e0a04 */
[----:B------:R-:W-:Y:S02]  /*16d0*/  IMAD.MOV R7, RZ, RZ, -R7 ;  /* 0x000000ffff077224 */ /* 0x000fe400078e0a07 */
[--C-:B------:R-:W-:Y:S01]  /*16e0*/  @!P0 IMAD.IADD R31, R31, 0x1, -R4.reuse ;  /* 0x000000011f1f8824 */ /* 0x100fe200078e0a04 */
[----:B------:R-:W-:Y:S01]  /*16f0*/  ISETP.GT.U32.AND P2, PT, R4, R29, PT ;  /* 0x0000001d0400720c */ /* 0x000fe20003f44070 */
[----:B------:R-:W-:Y:S01]  /*1700*/  @!P3 IMAD.IADD R27, R27, 0x1, -R4 ;  /* 0x000000011b1bb824 */ /* 0x000fe200078e0a04 */
[----:B------:R-:W-:Y:S01]  /*1710*/  ISETP.GE.AND P3, PT, R12, RZ, PT ;  /* 0x000000ff0c00720c */ /* 0x000fe20003f66270 */
[----:B------:R-:W-:Y:S01]  /*1720*/  IMAD.MOV.U32 R232, RZ, RZ, R25 ;  /* 0x000000ffffe87224 */ /* 0x000fe200078e0019 */
[C---:B------:R-:W-:Y:S01]  /*1730*/  ISETP.GT.U32.AND P0, PT, R4.reuse, R31, PT ;  /* 0x0000001f0400720c */ /* 0x040fe20003f04070 */
[----:B------:R-:W-:Y:S01]  /*1740*/  IMAD R25, R4, R7, R33 ;  /* 0x0000000704197224 */ /* 0x000fe200078e0221 */
[----:B-1----:R-:W-:Y:S01]  /*1750*/  IADD3 R2, R2, 0xffffffe, RZ ;  /* 0x0ffffffe02027810 */ /* 0x002fe20007ffe0ff */
[----:B------:R-:W-:Y:S01]  /*1760*/  IMAD.MOV.U32 R234, RZ, RZ, R27 ;  /* 0x000000ffffea7224 */ /* 0x000fe200078e001b */
[----:B------:R-:W-:Y:S01]  /*1770*/  LOP3.LUT R12, R18, 0x34, RZ, 0xfc, !PT ;  /* 0x00000034120c7812 */ /* 0x000fe200078efcff */
[----:B------:R-:W-:Y:S01]  /*1780*/  IMAD.HI.U32 R14, R8, R35, RZ ;  /* 0x00000023080e7227 */ /* 0x000fe200078e00ff */
[----:B------:R-:W1:Y:S03]  /*1790*/  F2I.FTZ.U32.TRUNC.NTZ R7, R2 ;  /* 0x0000000200077305 */ /* 0x000e66000021f000 */
[----:B------:R-:W-:Y:S01]  /*17a0*/  @!P5 IMAD.MOV R234, RZ, RZ, -R234 ;  /* 0x000000ffffead224 */ /* 0x000fe200078e0aea */
[----:B------:R-:W-:Y:S01]  /*17b0*/  ISETP.GT.U32.AND P5, PT, R4, R25, PT ;  /* 0x000000190400720c */ /* 0x000fe20003fa4070 */
[----:B------:R-:W-:Y:S01]  /*17c0*/  @!P1 IMAD.MOV R232, RZ, RZ, -R232 ;  /* 0x000000ffffe89224 */ /* 0x000fe200078e0ae8 */
[----:B------:R-:W-:Y:S01]  /*17d0*/  ISETP.GE.AND P1, PT, R6, RZ, PT ;  /* 0x000000ff0600720c */ /* 0x000fe20003f26270 */
[----:B------:R-:W-:Y:S01]  /*17e0*/  IMAD.MOV R14, RZ, RZ, -R14 ;  /* 0x000000ffff0e7224 */ /* 0x000fe200078e0a0e */
[----:B------:R-:W-:Y:S01]  /*17f0*/  LOP3.LUT R6, R18, 0x38, RZ, 0xfc, !PT ;  /* 0x0000003812067812 */ /* 0x000fe200078efcff */
[----:B------:R-:W-:-:S02]  /*1800*/  @!P2 IMAD.IADD R29, R29, 0x1, -R4 ;  /* 0x000000011d1da824 */ /* 0x000fc400078e0a04 */
[--C-:B------:R-:W-:Y:S01]  /*1810*/  @!P0 IMAD.IADD R31, R31, 0x1, -R4.reuse ;  /* 0x000000011f1f8824 */ /* 0x100fe200078e0a04 */
[----:B------:R-:W-:Y:S01]  /*1820*/  ISETP.GE.AND P2, PT, R6, RZ, PT ;  /* 0x000000ff0600720c */ /* 0x000fe20003f46270 */
[----:B------:R-:W-:Y:S01]  /*1830*/  IMAD R33, R4, R14, R35 ;  /* 0x0000000e04217224 */ /* 0x000fe200078e0223 */
[----:B------:R-:W-:Y:S01]  /*1840*/  LOP3.LUT R14, R18, 0x30, RZ, 0xfc, !PT ;  /* 0x00000030120e7812 */ /* 0x000fe200078efcff */
[----:B------:R-:W-:Y:S01]  /*1850*/  IMAD.MOV.U32 R236, RZ, RZ, R29 ;  /* 0x000000ffffec7224 */ /* 0x000fe200078e001d */
[----:B------:R-:W-:Y:S01]  /*1860*/  IABS R29, R6 ;  /* 0x00000006001d7213 */ /* 0x000fe20000000000 */
[----:B------:R-:W-:Y:S01]  /*1870*/  IMAD.MOV.U32 R238, RZ, RZ, R31 ;  /* 0x000000ffffee7224 */ /* 0x000fe200078e001f */
[----:B------:R-:W-:Y:S01]  /*1880*/  ISETP.GE.AND P0, PT, R14, RZ, PT ;  /* 0x000000ff0e00720c */ /* 0x000fe20003f06270 */
[----:B------:R-:W-:Y:S01]  /*1890*/  @!P5 IMAD.IADD R25, R25, 0x1, -R4 ;  /* 0x000000011919d824 */ /* 0x000fe200078e0a04 */
[----:B------:R-:W-:Y:S01]  /*18a0*/  IABS R35, R14 ;  /* 0x0000000e00237213 */ /* 0x000fe20000000000 */
[----:B------:R-:W-:Y:S01]  /*18b0*/  @!P6 IMAD.MOV R238, RZ, RZ, -R238 ;  /* 0x000000ffffeee224 */ /* 0x000fe200078e0aee */
[C---:B------:R-:W-:Y:S01]  /*18c0*/  ISETP.GT.U32.AND P6, PT, R4.reuse, R33, PT ;  /* 0x000000210400720c */ /* 0x040fe20003fc4070 */
[----:B-1----:R-:W-:Y:S01]  /*18d0*/  IMAD.MOV R14, RZ, RZ, -R7 ;  /* 0x000000ffff0e7224 */ /* 0x002fe200078e0a07 */
[----:B------:R-:W-:Y:S01]  /*18e0*/  ISETP.GT.U32.AND P5, PT, R4, R25, PT ;  /* 0x000000190400720c */ /* 0x000fe20003fa4070 */
[----:B------:R-:W-:-:S04]  /*18f0*/  IMAD.HI.U32 R2, R8, R29, RZ ;  /* 0x0000001d08027227 */ /* 0x000fc800078e00ff */
[----:B------:R-:W-:Y:S02]  /*1900*/  IMAD.MOV.U32 R6, RZ, RZ, RZ ;  /* 0x000000ffff067224 */ /* 0x000fe400078e00ff */
[----:B------:R-:W-:Y:S02]  /*1910*/  IMAD R27, R14, R51, RZ ;  /* 0x000000330e1b7224 */ /* 0x000fe400078e02ff */
[----:B------:R-:W-:Y:S02]  /*1920*/  IMAD.MOV R14, RZ, RZ, -R2 ;  /* 0x000000ffff0e7224 */ /* 0x000fe400078e0a02 */
[----:B------:R-:W-:-:S04]  /*1930*/  IMAD.HI.U32 R6, R7, R27, R6 ;  /* 0x0000001b07067227 */ /* 0x000fc800078e0006 */
[C---:B------:R-:W-:Y:S02]  /*1940*/  IMAD R7, R4.reuse, R14, R29 ;  /* 0x0000000e04077224 */ /* 0x040fe400078e021d */
[--C-:B------:R-:W-:Y:S02]  /*1950*/  @!P6 IMAD.IADD R33, R33, 0x1, -R4.reuse ;  /* 0x000000012121e824 */ /* 0x100fe400078e0a04 */
[----:B------:R-:W-:Y:S01]  /*1960*/  @!P5 IMAD.IADD R25, R25, 0x1, -R4 ;  /* 0x000000011919d824 */ /* 0x000fe200078e0a04 */
[----:B------:R-:W-:Y:S01]  /*1970*/  ISETP.GT.U32.AND P5, PT, R4, R7, PT ;  /* 0x000000070400720c */ /* 0x000fe20003fa4070 */
[----:B------:R-:W-:Y:S01]  /*1980*/  @!P4 IMAD.MOV R236, RZ, RZ, -R236 ;  /* 0x000000ffffecc224 */ /* 0x000fe200078e0aec */
[----:B------:R-:W-:Y:S01]  /*1990*/  ISETP.GE.AND P4, PT, R12, RZ, PT ;  /* 0x000000ff0c00720c */ /* 0x000fe20003f86270 */
[----:B------:R-:W-:Y:S01]  /*19a0*/  IMAD.HI.U32 R2, R8, R35, RZ ;  /* 0x0000002308027227 */ /* 0x000fe200078e00ff */
[----:B------:R-:W-:Y:S02]  /*19b0*/  IABS R12, R12 ;  /* 0x0000000c000c7213 */ /* 0x000fe40000000000 */
[----:B------:R-:W-:Y:S01]  /*19c0*/  ISETP.GT.U32.AND P6, PT, R4, R33, PT ;  /* 0x000000210400720c */ /* 0x000fe20003fc4070 */
[----:B------:R-:W-:-:S02]  /*19d0*/  IMAD.MOV R2, RZ, RZ, -R2 ;  /* 0x000000ffff027224 */ /* 0x000fc400078e0a02 */
[----:B------:R-:W-:Y:S02]  /*19e0*/  IMAD.MOV.U32 R31, RZ, RZ, R12 ;  /* 0x000000ffff1f7224 */ /* 0x000fe400078e000c */
[----:B------:R-:W-:Y:S01]  /*19f0*/  IMAD R29, R4, R2, R35 ;  /* 0x00000002041d7224 */ /* 0x000fe200078e0223 */
[----:B------:R-:W-:Y:S01]  /*1a00*/  LOP3.LUT R2, R18, 0x2c, RZ, 0xfc, !PT ;  /* 0x0000002c12027812 */ /* 0x000fe200078efcff */
[----:B------:R-:W-:Y:S01]  /*1a10*/  IMAD.HI.U32 R12, R8, R31, RZ ;  /* 0x0000001f080c7227 */ /* 0x000fe200078e00ff */
[----:B------:R-:W-:-:S03]  /*1a20*/  IABS R35, R20 ;  /* 0x0000001400237213 */ /* 0x000fc60000000000 */
[----:B------:R-:W-:Y:S02]  /*1a30*/  @!P5 IMAD.IADD R7, R7, 0x1, -R4 ;  /* 0x000000010707d824 */ /* 0x000fe400078e0a04 */
[----:B------:R-:W-:Y:S02]  /*1a40*/  IMAD.MOV R12, RZ, RZ, -R12 ;  /* 0x000000ffff0c7224 */ /* 0x000fe400078e0a0c */
[----:B------:R-:W-:Y:S01]  /*1a50*/  @!P6 IMAD.IADD R33, R33, 0x1, -R4 ;  /* 0x000000012121e824 */ /* 0x000fe200078e0a04 */
[C---:B------:R-:W-:Y:S01]  /*1a60*/  ISETP.GT.U32.AND P5, PT, R4.reuse, R7, PT ;  /* 0x000000070400720c */ /* 0x040fe20003fa4070 */
[----:B------:R-:W-:Y:S01]  /*1a70*/  IMAD R27, R4, R12, R31 ;  /* 0x0000000c041b7224 */ /* 0x000fe200078e021f */
[----:B------:R-:W-:Y:S01]  /*1a80*/  LOP3.LUT R12, R18, 0x28, RZ, 0xfc, !PT ;  /* 0x00000028120c7812 */ /* 0x000fe200078efcff */
[----:B------:R-:W-:Y:S01]  /*1a90*/  IMAD.MOV.U32 R242, RZ, RZ, R33 ;  /* 0x000000fffff27224 */ /* 0x000fe200078e0021 */
[----:B------:R-:W-:Y:S01]  /*1aa0*/  IABS R33, R36 ;  /* 0x0000002400217213 */ /* 0x000fe20000000000 */
[----:B------:R-:W-:Y:S01]  /*1ab0*/  IMAD.MOV.U32 R240, RZ, RZ, R25 ;  /* 0x000000fffff07224 */ /* 0x000fe200078e0019 */
[----:B------:R-:W-:Y:S01]  /*1ac0*/  IABS R31, R12 ;  /* 0x0000000c001f7213 */ /* 0x000fe20000000000 */
[----:B------:R-:W-:Y:S01]  /*1ad0*/  @!P3 IMAD.MOV R242, RZ, RZ, -R242 ;  /* 0x000000fffff2b224 */ /* 0x000fe200078e0af2 */
[----:B------:R-:W-:Y:S01]  /*1ae0*/  ISETP.GT.U32.AND P3, PT, R4, R27, PT ;  /* 0x0000001b0400720c */ /* 0x000fe20003f64070 */
[----:B------:R-:W-:Y:S01]  /*1af0*/  @!P1 IMAD.MOV R240, RZ, RZ, -R240 ;  /* 0x000000fffff09224 */ /* 0x000fe200078e0af0 */
[----:B------:R-:W-:Y:S01]  /*1b00*/  IABS R25, R2 ;  /* 0x0000000200197213 */ /* 0x000fe20000000000 */
[----:B------:R-:W-:Y:S01]  /*1b10*/  IMAD.HI.U32 R14, R8, R37, RZ ;  /* 0x00000025080e7227 */ /* 0x000fe200078e00ff */
[----:B------:R-:W-:-:S02]  /*1b20*/  ISETP.GE.AND P6, PT, R12, RZ, PT ;  /* 0x000000ff0c00720c */ /* 0x000fc40003fc6270 */
[----:B------:R-:W-:Y:S01]  /*1b30*/  ISETP.GE.AND P1, PT, R2, RZ, PT ;  /* 0x000000ff0200720c */ /* 0x000fe20003f26270 */
[----:B------:R-:W-:Y:S01]  /*1b40*/  @!P5 IMAD.IADD R7, R7, 0x1, -R4 ;  /* 0x000000010707d824 */ /* 0x000fe200078e0a04 */
[----:B------:R-:W-:Y:S01]  /*1b50*/  ISETP.GT.U32.AND P5, PT, R4, R29, PT ;  /* 0x0000001d0400720c */ /* 0x000fe20003fa4070 */
[----:B------:R-:W-:-:S04]  /*1b60*/  IMAD.HI.U32 R12, R8, R31, RZ ;  /* 0x0000001f080c7227 */ /* 0x000fc800078e00ff */
[----:B------:R-:W-:Y:S02]  /*1b70*/  @!P3 IMAD.IADD R27, R27, 0x1, -R4 ;  /* 0x000000011b1bb824 */ /* 0x000fe400078e0a04 */
[----:B------:R-:W-:-:S03]  /*1b80*/  IMAD.HI.U32 R2, R8, R25, RZ ;  /* 0x0000001908027227 */ /* 0x000fc600078e00ff */
[----:B------:R-:W-:Y:S01]  /*1b90*/  ISETP.GT.U32.AND P3, PT, R4, R27, PT ;  /* 0x0000001b0400720c */ /* 0x000fe20003f64070 */
[----:B------:R-:W-:Y:S02]  /*1ba0*/  IMAD.MOV R12, RZ, RZ, -R12 ;  /* 0x000000ffff0c7224 */ /* 0x000fe400078e0a0c */
[----:B------:R-:W-:Y:S02]  /*1bb0*/  @!P5 IMAD.IADD R29, R29, 0x1, -R4 ;  /* 0x000000011d1dd824 */ /* 0x000fe400078e0a04 */
[----:B------:R-:W-:Y:S02]  /*1bc0*/  IMAD.MOV R16, RZ, RZ, -R2 ;  /* 0x000000ffff107224 */ /* 0x000fe400078e0a02 */
[----:B------:R-:W-:Y:S01]  /*1bd0*/  IMAD.HI.U32 R2, R8, R35, RZ ;  /* 0x0000002308027227 */ /* 0x000fe200078e00ff */
[----:B------:R-:W-:-:S03]  /*1be0*/  ISETP.GT.U32.AND P5, PT, R4, R29, PT ;  /* 0x0000001d0400720c */ /* 0x000fc60003fa4070 */
[C---:B------:R-:W-:Y:S02]  /*1bf0*/  IMAD R31, R4.reuse, R12, R31 ;  /* 0x0000000c041f7224 */ /* 0x040fe400078e021f */
[----:B------:R-:W-:Y:S02]  /*1c00*/  IMAD.MOV R2, RZ, RZ, -R2 ;  /* 0x000000ffff027224 */ /* 0x000fe400078e0a02 */
[--C-:B------:R-:W-:Y:S01]  /*1c10*/  @!P3 IMAD.IADD R27, R27, 0x1, -R4.reuse ;  /* 0x000000011b1bb824 */ /* 0x100fe200078e0a04 */
[C---:B------:R-:W-:Y:S01]  /*1c20*/  ISETP.GT.U32.AND P3, PT, R4.reuse, R31, PT ;  /* 0x0000001f0400720c */ /* 0x040fe20003f64070 */
[C---:B------:R-:W-:Y:S02]  /*1c30*/  IMAD R35, R4.reuse, R2, R35 ;  /* 0x0000000204237224 */ /* 0x040fe400078e0223 */
[----:B------:R-:W-:Y:S01]  /*1c40*/  IMAD R25, R4, R16, R25 ;  /* 0x0000001004197224 */ /* 0x000fe200078e0219 */
[----:B------:R-:W-:Y:S01]  /*1c50*/  LOP3.LUT R16, R18, 0x18, RZ, 0xfc, !PT ;  /* 0x0000001812107812 */ /* 0x000fe200078efcff */
[----:B------:R-:W-:Y:S01]  /*1c60*/  @!P5 IMAD.IADD R29, R29, 0x1, -R4 ;  /* 0x000000011d1dd824 */ /* 0x000fe200078e0a04 */
[C---:B------:R-:W-:Y:S01]  /*1c70*/  ISETP.GT.U32.AND P5, PT, R4.reuse, R35, PT ;  /* 0x000000230400720c */ /* 0x040fe20003fa4070 */
[----:B------:R-:W-:Y:S01]  /*1c80*/  @!P2 IMAD.MOV R7, RZ, RZ, -R7 ;  /* 0x000000ffff07a224 */ /* 0x000fe200078e0a07 */
[----:B------:R-:W-:Y:S01]  /*1c90*/  ISETP.GT.U32.AND P2, PT, R4, R25, PT ;  /* 0x000000190400720c */ /* 0x000fe20003f44070 */
[----:B------:R-:W-:Y:S01]  /*1ca0*/  IMAD.HI.U32 R2, R8, R39, RZ ;  /* 0x0000002708027227 */ /* 0x000fe200078e00ff */
[----:B------:R-:W-:-:S03]  /*1cb0*/  IABS R41, R16 ;  /* 0x0000001000297213 */ /* 0x000fc60000000000 */
[----:B------:R-:W-:Y:S02]  /*1cc0*/  @!P3 IMAD.IADD R31, R31, 0x1, -R4 ;  /* 0x000000011f1fb824 */ /* 0x000fe400078e0a04 */
[----:B------:R-:W-:Y:S02]  /*1cd0*/  IMAD.MOV R2, RZ, RZ, -R2 ;  /* 0x000000ffff027224 */ /* 0x000fe400078e0a02 */
[----:B------:R-:W-:Y:S01]  /*1ce0*/  IMAD.MOV R14, RZ, RZ, -R14 ;  /* 0x000000ffff0e7224 */ /* 0x000fe200078e0a0e */
[C---:B------:R-:W-:Y:S01]  /*1cf0*/  ISETP.GT.U32.AND P3, PT, R4.reuse, R31, PT ;  /* 0x0000001f0400720c */ /* 0x040fe20003f64070 */
[--C-:B------:R-:W-:Y:S02]  /*1d00*/  @!P5 IMAD.IADD R35, R35, 0x1, -R4.reuse ;  /* 0x000000012323d824 */ /* 0x100fe400078e0a04 */
[----:B------:R-:W-:Y:S02]  /*1d10*/  @!P2 IMAD.IADD R25, R25, 0x1, -R4 ;  /* 0x000000011919a824 */ /* 0x000fe400078e0a04 */
[C---:B------:R-:W-:Y:S01]  /*1d20*/  IMAD R39, R4.reuse, R2, R39 ;  /* 0x0000000204277224 */ /* 0x040fe200078e0227 */
[----:B------:R-:W-:Y:S01]  /*1d30*/  ISETP.GT.U32.AND P5, PT, R4, R35, PT ;  /* 0x000000230400720c */ /* 0x000fe20003fa4070 */
[----:B------:R-:W-:Y:S01]  /*1d40*/  IMAD.HI.U32 R2, R8, R41, RZ ;  /* 0x0000002908027227 */ /* 0x000fe200078e00ff */
[----:B------:R-:W-:-:S03]  /*1d50*/  ISETP.GT.U32.AND P2, PT, R4, R25, PT ;  /* 0x000000190400720c */ /* 0x000fc60003f44070 */
[----:B------:R-:W-:Y:S02]  /*1d60*/  IMAD.MOV R2, RZ, RZ, -R2 ;  /* 0x000000ffff027224 */ /* 0x000fe400078e0a02 */
[----:B------:R-:W-:Y:S01]  /*1d70*/  @!P3 IMAD.IADD R31, R31, 0x1, -R4 ;  /* 0x000000011f1fb824 */ /* 0x000fe200078e0a04 */
[----:B------:R-:W-:Y:S01]  /*1d80*/  ISETP.GT.U32.AND P3, PT, R4, R39, PT ;  /* 0x000000270400720c */ /* 0x000fe20003f64070 */
[----:B------:R-:W-:-:S04]  /*1d90*/  IMAD.HI.U32 R12, R8, R43, RZ ;  /* 0x0000002b080c7227 */ /* 0x000fc800078e00ff */
[C---:B------:R-:W-:Y:S02]  /*1da0*/  IMAD R41, R4.reuse, R2, R41 ;  /* 0x0000000204297224 */ /* 0x040fe400078e0229 */
[C---:B------:R-:W-:Y:S02]  /*1db0*/  IMAD R37, R4.reuse, R14, R37 ;  /* 0x0000000e04257224 */ /* 0x040fe400078e0225 */
[----:B------:R-:W-:Y:S02]  /*1dc0*/  IMAD.MOV R14, RZ, RZ, -R12 ;  /* 0x000000ffff0e7224 */ /* 0x000fe400078e0a0c */
[----:B------:R-:W-:Y:S01]  /*1dd0*/  @!P5 IMAD.IADD R35, R35, 0x1, -R4 ;  /* 0x000000012323d824 */ /* 0x000fe200078e0a04 */
[----:B------:R-:W-:Y:S01]  /*1de0*/  ISETP.GT.U32.AND P5, PT, R4, R41, PT ;  /* 0x000000290400720c */ /* 0x000fe20003fa4070 */
[----:B------:R-:W-:-:S04]  /*1df0*/  IMAD.HI.U32 R2, R8, R45, RZ ;  /* 0x0000002d08027227 */ /* 0x000fc800078e00ff */
[C---:B------:R-:W-:Y:S01]  /*1e00*/  IMAD R43, R4.reuse, R14, R43 ;  /* 0x0000000e042b7224 */ /* 0x040fe200078e022b */
[----:B------:R-:W-:Y:S01]  /*1e10*/  IABS R14, R46 ;  /* 0x0000002e000e7213 */ /* 0x000fe20000000000 */
[----:B------:R-:W-:Y:S01]  /*1e20*/  @!P2 IMAD.IADD R25, R25, 0x1, -R4 ;  /* 0x000000011919a824 */ /* 0x000fe200078e0a04 */
[C---:B------:R-:W-:Y:S01]  /*1e30*/  ISETP.GT.U32.AND P2, PT, R4.reuse, R37, PT ;  /* 0x000000250400720c */ /* 0x040fe20003f44070 */
[----:B------:R-:W-:Y:S02]  /*1e40*/  IMAD.MOV R2, RZ, RZ, -R2 ;  /* 0x000000ffff027224 */ /* 0x000fe400078e0a02 */
[----:B------:R-:W-:Y:S01]  /*1e50*/  @!P3 IMAD.IADD R39, R39, 0x1, -R4 ;  /* 0x000000012727b824 */ /* 0x000fe200078e0a04 */
[C---:B------:R-:W-:Y:S01]  /*1e60*/  ISETP.GT.U32.AND P3, PT, R4.reuse, R43, PT ;  /* 0x0000002b0400720c */ /* 0x040fe20003f64070 */
[----:B------:R-:W-:Y:S02]  /*1e70*/  IMAD R45, R4, R2, R45 ;  /* 0x00000002042d7224 */ /* 0x000fe400078e022d */
[----:B------:R-:W-:-:S04]  /*1e80*/  IMAD.HI.U32 R12, R8, R47, RZ ;  /* 0x0000002f080c7227 */ /* 0x000fc800078e00ff */
[----:B------:R-:W-:Y:S01]  /*1e90*/  @!P5 IMAD.IADD R41, R41, 0x1, -R4 ;  /* 0x000000012929d824 */ /* 0x000fe200078e0a04 */
[----:B------:R-:W-:Y:S01]  /*1ea0*/  ISETP.GT.U32.AND P5, PT, R4, R45, PT ;  /* 0x0000002d0400720c */ /* 0x000fe20003fa4070 */
[----:B------:R-:W-:Y:S02]  /*1eb0*/  IMAD.MOV R12, RZ, RZ, -R12 ;  /* 0x000000ffff0c7224 */ /* 0x000fe400078e0a0c */
[----:B------:R-:W-:Y:S01]  /*1ec0*/  @!P2 IMAD.IADD R37, R37, 0x1, -R4 ;  /* 0x000000012525a824 */ /* 0x000fe200078e0a04 */
[----:B------:R-:W-:Y:S01]  /*1ed0*/  ISETP.GE.AND P2, PT, R18, RZ, PT ;  /* 0x000000ff1200720c */ /* 0x000fe20003f46270 */
[----:B------:R-:W-:Y:S02]  /*1ee0*/  IMAD.MOV.U32 R246, RZ, RZ, R27 ;  /* 0x000000fffff67224 */ /* 0x000fe400078e001b */
[----:B------:R-:W-:Y:S02]  /*1ef0*/  IMAD.MOV.U32 R248, RZ, RZ, R29 ;  /* 0x000000fffff87224 */ /* 0x000fe400078e001d */
[----:B------:R-:W-:-:S04]  /*1f00*/  IMAD.HI.U32 R2, R8, R49, RZ ;  /* 0x0000003108027227 */ /* 0x000fc800078e00ff */
[C---:B------:R-:W-:Y:S02]  /*1f10*/  IMAD R47, R4.reuse, R12, R47 ;  /* 0x0000000c042f7224 */ /* 0x040fe400078e022f */
[----:B------:R-:W-:Y:S01]  /*1f20*/  @!P3 IMAD.IADD R43, R43, 0x1, -R4 ;  /* 0x000000012b2bb824 */ /* 0x000fe200078e0a04 */
[C---:B------:R-:W-:Y:S01]  /*1f30*/  ISETP.GT.U32.AND P3, PT, R4.reuse, R37, PT ;  /* 0x000000250400720c */ /* 0x040fe20003f64070 */
[----:B------:R-:W-:Y:S01]  /*1f40*/  @!P4 IMAD.MOV R246, RZ, RZ, -R246 ;  /* 0x000000fffff6c224 */ /* 0x000fe200078e0af6 */
[C---:B------:R-:W-:Y:S01]  /*1f50*/  ISETP.GT.U32.AND P4, PT, R4.reuse, R39, PT ;  /* 0x000000270400720c */ /* 0x040fe20003f84070 */
[----:B------:R-:W-:Y:S01]  /*1f60*/  @!P0 IMAD.MOV R248, RZ, RZ, -R248 ;  /* 0x000000fffff88224 */ /* 0x000fe200078e0af8 */
[----:B------:R-:W-:Y:S01]  /*1f70*/  ISETP.GT.U32.AND P0, PT, R4, R41, PT ;  /* 0x000000290400720c */ /* 0x000fe20003f04070 */
[----:B------:R-:W-:Y:S02]  /*1f80*/  IMAD.MOV R12, RZ, RZ, -R2 ;  /* 0x000000ffff0c7224 */ /* 0x000fe400078e0a02 */
[----:B------:R-:W-:-:S04]  /*1f90*/  IMAD.HI.U32 R2, R8, R53, RZ ;  /* 0x0000003508027227 */ /* 0x000fc800078e00ff */
[----:B------:R-:W-:Y:S02]  /*1fa0*/  IMAD.MOV R2, RZ, RZ, -R2 ;  /* 0x000000ffff027224 */ /* 0x000fe400078e0a02 */
[----:B------:R-:W-:Y:S02]  /*1fb0*/  IMAD.MOV.U32 R250, RZ, RZ, R25 ;  /* 0x000000fffffa7224 */ /* 0x000fe400078e0019 */
[----:B------:R-:W-:Y:S01]  /*1fc0*/  @!P5 IMAD.IADD R45, R45, 0x1, -R4 ;  /* 0x000000012d2dd824 */ /* 0x000fe200078e0a04 */
[C---:B------:R-:W-:Y:S01]  /*1fd0*/  ISETP.GT.U32.AND P5, PT, R4.reuse, R43, PT ;  /* 0x0000002b0400720c */ /* 0x040fe20003fa4070 */
[C---:B------:R-:W-:Y:S02]  /*1fe0*/  IMAD R49, R4.reuse, R12, R49 ;  /* 0x0000000c04317224 */ /* 0x040fe400078e0231 */
[----:B------:R-:W-:Y:S01]  /*1ff0*/  @!P1 IMAD.MOV R250, RZ, RZ, -R250 ;  /* 0x000000fffffa9224 */ /* 0x000fe200078e0afa */
[C---:B------:R-:W-:Y:S01]  /*2000*/  ISETP.GT.U32.AND P1, PT, R4.reuse, R45, PT ;  /* 0x0000002d0400720c */ /* 0x040fe20003f24070 */
[----:B------:R-:W-:-:S02]  /*2010*/  IMAD R27, R4, R2, R53 ;  /* 0x00000002041b7224 */ /* 0x000fc400078e0235 */
[----:B------:R-:W-:Y:S01]  /*2020*/  IMAD.MOV.U32 R12, RZ, RZ, R14 ;  /* 0x000000ffff0c7224 */ /* 0x000fe200078e000e */
[----:B------:R-:W-:Y:S01]  /*2030*/  CS2R R52, SRZ ;  /* 0x0000000000347805 */ /* 0x000fe2000001ff00 */
[----:B------:R-:W-:-:S04]  /*2040*/  IMAD.HI.U32 R8, R8, R33, RZ ;  /* 0x0000002108087227 */ /* 0x000fc800078e00ff */
[--C-:B------:R-:W-:Y:S01]  /*2050*/  @!P3 IMAD.IADD R37, R37, 0x1, -R4.reuse ;  /* 0x000000012525b824 */ /* 0x100fe200078e0a04 */
[C---:B------:R-:W-:Y:S01]  /*2060*/  ISETP.GT.U32.AND P3, PT, R4.reuse, R47, PT ;  /* 0x0000002f0400720c */ /* 0x040fe20003f64070 */
[--C-:B------:R-:W-:Y:S01]  /*2070*/  @!P4 IMAD.IADD R39, R39, 0x1, -R4.reuse ;  /* 0x000000012727c824 */ /* 0x100fe200078e0a04 */
[C---:B------:R-:W-:Y:S01]  /*2080*/  ISETP.GT.U32.AND P4, PT, R4.reuse, R27, PT ;  /* 0x0000001b0400720c */ /* 0x040fe20003f84070 */
[----:B------:R-:W-:Y:S01]  /*2090*/  @!P0 IMAD.IADD R41, R41, 0x1, -R4 ;  /* 0x0000000129298824 */ /* 0x000fe200078e0a04 */
[----:B------:R-:W-:Y:S01]  /*20a0*/  ISETP.GT.U32.AND P0, PT, R4, R49, PT ;  /* 0x000000310400720c */ /* 0x000fe20003f04070 */
[----:B------:R-:W-:-:S04]  /*20b0*/  IMAD.HI.U32 R6, R6, R12, RZ ;  /* 0x0000000c06067227 */ /* 0x000fc800078e00ff */
[----:B------:R-:W-:Y:S02]  /*20c0*/  IMAD.MOV R8, RZ, RZ, -R8 ;  /* 0x000000ffff087224 */ /* 0x000fe400078e0a08 */
[----:B------:R-:W-:Y:S02]  /*20d0*/  IMAD.MOV R6, RZ, RZ, -R6 ;  /* 0x000000ffff067224 */ /* 0x000fe400078e0a06 */
[----:B------:R-:W-:Y:S01]  /*20e0*/  IMAD R25, R4, R8, R33 ;  /* 0x0000000804197224 */ /* 0x000fe200078e0221 */
[C---:B------:R-:W-:Y:S01]  /*20f0*/  LOP3.LUT R33, R38.reuse, 0xc0, RZ, 0xc0, !PT ;  /* 0x000000c026217812 */ /* 0x040fe200078ec0ff */
[----:B------:R-:W-:Y:S01]  /*2100*/  IMAD R2, R51, R6, R12 ;  /* 0x0000000633027224 */ /* 0x000fe200078e020c */
[----:B------:R-:W-:Y:S01]  /*2110*/  LOP3.LUT R6, R38, 0x7, RZ, 0xc0, !PT ;  /* 0x0000000726067812 */ /* 0x000fe200078ec0ff */
[--C-:B------:R-:W-:Y:S01]  /*2120*/  @!P1 IMAD.IADD R45, R45, 0x1, -R4.reuse ;  /* 0x000000012d2d9824 */ /* 0x100fe200078e0a04 */
[----:B------:R-:W-:Y:S01]  /*2130*/  ISETP.GT.U32.AND P1, PT, R4, R25, PT ;  /* 0x000000190400720c */ /* 0x000fe20003f24070 */
[--C-:B------:R-:W-:Y:S01]  /*2140*/  @!P5 IMAD.IADD R43, R43, 0x1, -R4.reuse ;  /* 0x000000012b2bd824 */ /* 0x100fe200078e0a04 */
[----:B------:R-:W-:Y:S01]  /*2150*/  ISETP.GE.AND P5, PT, R20, RZ, PT ;  /* 0x000000ff1400720c */ /* 0x000fe20003fa6270 */
[--C-:B------:R-:W-:Y:S01]  /*2160*/  @!P3 IMAD.IADD R47, R47, 0x1, -R4.reuse ;  /* 0x000000012f2fb824 */ /* 0x100fe200078e0a04 */
[----:B------:R-:W-:Y:S01]  /*2170*/  ISETP.GE.AND P3, PT, R22, RZ, PT ;  /* 0x000000ff1600720c */ /* 0x000fe20003f66270 */
[--C-:B------:R-:W-:Y:S01]  /*2180*/  @!P4 IMAD.IADD R27, R27, 0x1, -R4.reuse ;  /* 0x000000011b1bc824 */ /* 0x100fe200078e0a04 */
[----:B------:R-:W-:Y:S01]  /*2190*/  ISETP.GT.U32.AND P4, PT, R51, R2, PT ;  /* 0x000000023300720c */ /* 0x000fe20003f84070 */
[----:B------:R-:W-:Y:S01]  /*21a0*/  @!P0 IMAD.IADD R49, R49, 0x1, -R4 ;  /* 0x0000000131318824 */ /* 0x000fe200078e0a04 */
[----:B------:R-:W-:Y:S01]  /*21b0*/  ISETP.GE.AND P0, PT, R24, RZ, PT ;  /* 0x000000ff1800720c */ /* 0x000fe20003f06270 */
[----:B------:R-:W-:Y:S01]  /*21c0*/  IMAD R29, R6, 0x90, RZ ;  /* 0x00000090061d7824 */ /* 0x000fe200078e02ff */
[----:B------:R-:W-:Y:S01]  /*21d0*/  SHF.R.U32.HI R204, RZ, 0x2, R33 ;  /* 0x00000002ffcc7819 */ /* 0x000fe20000011621 */
[----:B------:R-:W-:-:S02]  /*21e0*/  IMAD.SHL.U32 R8, R38, 0x2, RZ ;  /* 0x0000000226087824 */ /* 0x000fc400078e00ff */
[----:B------:R-:W-:Y:S01]  /*21f0*/  @!P1 IMAD.IADD R25, R25, 0x1, -R4 ;  /* 0x0000000119199824 */ /* 0x000fe200078e0a04 */
[----:B------:R-:W-:Y:S01]  /*2200*/  ISETP.GE.AND P1, PT, R16, RZ, PT ;  /* 0x000000ff1000720c */ /* 0x000fe20003f26270 */
[----:B------:R-:W-:Y:S01]  /*2210*/  @!P5 IMAD.MOV R35, RZ, RZ, -R35 ;  /* 0x000000ffff23d224 */ /* 0x000fe200078e0a23 */
[C---:B------:R-:W-:Y:S01]  /*2220*/  ISETP.GT.U32.AND P5, PT, R4.reuse, R27, PT ;  /* 0x0000001b0400720c */ /* 0x040fe20003fa4070 */
[----:B------:R-:W-:Y:S01]  /*2230*/  @!P3 IMAD.MOV R37, RZ, RZ, -R37 ;  /* 0x000000ffff25b224 */ /* 0x000fe200078e0a25 */
[----:B------:R-:W-:Y:S01]  /*2240*/  ISETP.GT.U32.AND P3, PT, R4, R49, PT ;  /* 0x000000310400720c */ /* 0x000fe20003f64070 */
[----:B------:R-:W-:Y:S01]  /*2250*/  @!P4 IMAD.IADD R2, R2, 0x1, -R51 ;  /* 0x000000010202c824 */ /* 0x000fe200078e0a33 */
[C---:B------:R-:W-:Y:S01]  /*2260*/  ISETP.GT.U32.AND P4, PT, R4.reuse, R47, PT ;  /* 0x0000002f0400720c */ /* 0x040fe20003f84070 */
[----:B------:R-:W-:Y:S01]  /*2270*/  @!P0 IMAD.MOV R39, RZ, RZ, -R39 ;  /* 0x000000ffff278224 */ /* 0x000fe200078e0a27 */
[----:B------:R-:W-:Y:S01]  /*2280*/  ISETP.GT.U32.AND P0, PT, R4, R25, PT ;  /* 0x000000190400720c */ /* 0x000fe20003f04070 */
[----:B------:R-:W-:Y:S01]  /*2290*/  IMAD R12, R6, 0x210, RZ ;  /* 0x00000210060c7824 */ /* 0x000fe200078e02ff */
[----:B------:R-:W-:Y:S01]  /*22a0*/  LOP3.LUT R208, R29, 0x30, R8, 0x78, !PT ;  /* 0x000000301dd07812 */ /* 0x000fe200078e7808 */
[----:B------:R-:W-:Y:S01]  /*22b0*/  IMAD.MOV.U32 R6, RZ, RZ, R31 ;  /* 0x000000ffff067224 */ /* 0x000fe200078e001f */
[----:B------:R-:W-:Y:S01]  /*22c0*/  LOP3.LUT R8, R8, 0x10, RZ, 0xc0, !PT ;  /* 0x0000001008087812 */ /* 0x000fe200078ec0ff */
[----:B------:R-:W-:Y:S01]  /*22d0*/  @!P1 IMAD.MOV R41, RZ, RZ, -R41 ;  /* 0x000000ffff299224 */ /* 0x000fe200078e0a29 */
[----:B------:R-:W-:Y:S01]  /*22e0*/  ISETP.GT.U32.AND P1, PT, R51, R2, PT ;  /* 0x000000023300720c */ /* 0x000fe20003f24070 */
[----:B------:R-:W-:Y:S01]  /*22f0*/  @!P6 IMAD.MOV R6, RZ, RZ, -R6 ;  /* 0x000000ffff06e224 */ /* 0x000fe200078e0a06 */
[----:B------:R-:W-:Y:S01]  /*2300*/  LEA.HI R29, R33, R8, RZ, 0x1f ;  /* 0x00000008211d7211 */ /* 0x000fe200078ff8ff */
[----:B------:R-:W-:Y:S01]  /*2310*/  IMAD.SHL.U32 R8, R38, 0x100, RZ ;  /* 0x0000010026087824 */ /* 0x000fe200078e00ff */
[----:B------:R-:W-:Y:S01]  /*2320*/  ISETP.GE.AND P6, PT, R26, RZ, PT ;  /* 0x000000ff1a00720c */ /* 0x000fe20003fc6270 */
[--C-:B------:R-:W-:Y:S01]  /*2330*/  @!P4 IMAD.IADD R47, R47, 0x1, -R4.reuse ;  /* 0x000000012f2fc824 */ /* 0x100fe200078e0a04 */
[----:B------:R-:W-:Y:S01]  /*2340*/  ISETP.GE.AND P4, PT, R28, RZ, PT ;  /* 0x000000ff1c00720c */ /* 0x000fe20003f86270 */
[--C-:B------:R-:W-:Y:S01]  /*2350*/  @!P5 IMAD.IADD R27, R27, 0x1, -R4.reuse ;  /* 0x000000011b1bd824 */ /* 0x100fe200078e0a04 */
[----:B------:R-:W-:Y:S01]  /*2360*/  ISETP.GE.AND P5, PT, R30, RZ, PT ;  /* 0x000000ff1e00720c */ /* 0x000fe20003fa6270 */
[--C-:B------:R-:W-:Y:S01]  /*2370*/  @!P3 IMAD.IADD R49, R49, 0x1, -R4.reuse ;  /* 0x000000013131b824 */ /* 0x100fe200078e0a04 */
[----:B------:R-:W-:Y:S01]  /*2380*/  ISETP.GE.AND P3, PT, R34, RZ, PT ;  /* 0x000000ff2200720c */ /* 0x000fe20003f66270 */
[----:B------:R-:W-:Y:S01]  /*2390*/  @!P0 IMAD.IADD R25, R25, 0x1, -R4 ;  /* 0x0000000119198824 */ /* 0x000fe200078e0a04 */
[----:B------:R-:W-:Y:S01]  /*23a0*/  ISETP.GE.AND P0, PT, R36, RZ, PT ;  /* 0x000000ff2400720c */ /* 0x000fe20003f06270 */
[----:B------:R-:W-:Y:S01]  /*23b0*/  @!P1 IMAD.IADD R2, R2, 0x1, -R51 ;  /* 0x0000000102029824 */ /* 0x000fe200078e0a33 */
[----:B------:R-:W-:Y:S01]  /*23c0*/  LOP3.LUT R29, R12, R29, RZ, 0x3c, !PT ;  /* 0x0000001d0c1d7212 */ /* 0x000fe200078e3cff */
[----:B------:R-:W-:Y:S01]  /*23d0*/  IMAD.MOV.U32 R4, RZ, RZ, R25 ;  /* 0x000000ffff047224 */ /* 0x000fe200078e0019 */
[----:B------:R-:W-:Y:S01]  /*23e0*/  LOP3.LUT R8, R8, 0x1000, RZ, 0xc0, !PT ;  /* 0x0000100008087812 */ /* 0x000fe200078ec0ff */
[----:B------:R-:W-:Y:S01]  /*23f0*/  @!P6 IMAD.MOV R43, RZ, RZ, -R43 ;  /* 0x000000ffff2be224 */ /* 0x000fe200078e0a2b */
[----:B------:R-:W-:Y:S01]  /*2400*/  ISETP.NE.AND P1, PT, RZ, c[0x0][0x17c], PT ;  /* 0x00005f00ff007a0c */ /* 0x000fe20003f25270 */
[----:B------:R-:W-:Y:S01]  /*2410*/  @!P4 IMAD.MOV R45, RZ, RZ, -R45 ;  /* 0x000000ffff2dc224 */ /* 0x000fe200078e0a2d */
[----:B------:R-:W-:Y:S01]  /*2420*/  LOP3.LUT R208, R208, 0x400, R40, 0xf8, !PT ;  /* 0x00000400d0d07812 */ /* 0x000fe200078ef828 */
[----:B------:R-:W-:Y:S01]  /*2430*/  IMAD.IADD R205, R8, 0x1, R29 ;  /* 0x0000000108cd7824 */ /* 0x000fe200078e021d */
[C---:B------:R-:W-:Y:S01]  /*2440*/  SEL R32, R181.reuse, R32, !P1 ;  /* 0x00000020b5207207 */ /* 0x040fe20004800000 */
[----:B------:R-:W-:Y:S01]  /*2450*/  IMAD.MOV.U32 R8, RZ, RZ, R27 ;  /* 0x000000ffff087224 */ /* 0x000fe200078e001b */
[C---:B------:R-:W-:Y:S01]  /*2460*/  SEL R31, R181.reuse, R11, !P1 ;  /* 0x0000000bb51f7207 */ /* 0x040fe20004800000 */
[----:B------:R-:W-:Y:S01]  /*2470*/  @!P5 IMAD.MOV R47, RZ, RZ, -R47 ;  /* 0x000000ffff2fd224 */ /* 0x000fe200078e0a2f */
[C---:B------:R-:W-:Y:S01]  /*2480*/  SEL R30, R181.reuse, R5, !P1 ;  /* 0x00000005b51e7207 */ /* 0x040fe20004800000 */
[----:B------:R-:W-:Y:S01]  /*2490*/  @!P3 IMAD.MOV R49, RZ, RZ, -R49 ;  /* 0x000000ffff31b224 */ /* 0x000fe200078e0a31 */
[C---:B------:R-:W-:Y:S01]  /*24a0*/  SEL R29, R181.reuse, R9, !P1 ;  /* 0x00000009b51d7207 */ /* 0x040fe20004800000 */
[----:B------:R-:W-:Y:S01]  /*24b0*/  @!P0 IMAD.MOV R4, RZ, RZ, -R4 ;  /* 0x000000ffff048224 */ /* 0x000fe200078e0a04 */
[C---:B------:R-:W-:Y:S01]  /*24c0*/  SEL R28, R181.reuse, R13, !P1 ;  /* 0x0000000db51c7207 */ /* 0x040fe20004800000 */
[----:B------:R-:W-:Y:S01]  /*24d0*/  @!P2 IMAD.MOV R8, RZ, RZ, -R8 ;  /* 0x000000ffff08a224 */ /* 0x000fe200078e0a08 */
[C---:B------:R-:W-:Y:S01]  /*24e0*/  SEL R27, R181.reuse, R15, !P1 ;  /* 0x0000000fb51b7207 */ /* 0x040fe20004800000 */
[----:B------:R-:W-:Y:S01]  /*24f0*/  IMAD R32, R32, c[0x0][0x190], RZ ;  /* 0x0000640020207a24 */ /* 0x000fe200078e02ff */
[----:B------:R-:W-:Y:S01]  /*2500*/  SEL R26, R181, R17, !P1 ;  /* 0x00000011b51a7207 */ /* 0x000fe20004800000 */
[----:B------:R-:W-:Y:S01]  /*2510*/  IMAD R31, R31, c[0x0][0x190], RZ ;  /* 0x000064001f1f7a24 */ /* 0x000fe200078e02ff */
        /* <DEDUP_REMOVED lines=12> */
[----:B------:R-:W-:Y:S01]  /*25e0*/  SEL R236, R181, R236, !P1 ;  /* 0x000000ecb5ec7207 */ /* 0x000fe20004800000 */
[----:B------:R-:W-:Y:S01]  /*25f0*/  IMAD R227, R227, c[0x0][0x190], RZ ;  /* 0x00006400e3e37a24 */ /* 0x000fe200078e02ff */
[C---:B------:R-:W-:Y:S01]  /*2600*/  SEL R238, R181.reuse, R238, !P1 ;  /* 0x000000eeb5ee7207 */ /* 0x040fe20004800000 */
        /* <DEDUP_REMOVED lines=23> */
[----:B------:R-:W-:Y:S01]  /*2780*/  SEL R215, R181, R43, !P1 ;  /* 0x0000002bb5d77207 */ /* 0x000fe20004800000 */
        /* <DEDUP_REMOVED lines=11> */
[----:B------:R-:W-:Y:S01]  /*2840*/  ISETP.GE.AND P1, PT, R46, RZ, PT ;  /* 0x000000ff2e00720c */ /* 0x000fe20003f26270 */
[----:B------:R-:W-:Y:S01]  /*2850*/  IMAD R213, R213, c[0x0][0x190], RZ ;  /* 0x00006400d5d57a24 */ /* 0x000fe200078e02ff */
[----:B------:R-:W-:Y:S01]  /*2860*/  ISETP.NE.AND P0, PT, RZ, c[0x0][0x178], PT ;  /* 0x00005e00ff007a0c */ /* 0x000fe20003f05270 */
[----:B------:R-:W-:Y:S01]  /*2870*/  IMAD R42, R42, c[0x0][0x190], RZ ;  /* 0x000064002a2a7a24 */ /* 0x000fe200078e02ff */
[----:B------:R-:W-:Y:S01]  /*2880*/  LEA R35, P2, R32, c[0x0][0x168], 0x1 ;  /* 0x00005a0020237a11 */ /* 0x000fe200078408ff */
[----:B------:R-:W-:Y:S01]  /*2890*/  IMAD R178, R178, c[0x0][0x190], RZ ;  /* 0x00006400b2b27a24 */ /* 0x000fe200078e02ff */
[----:B------:R-:W-:Y:S01]  /*28a0*/  LEA R34, P3, R31, c[0x0][0x168], 0x1 ;  /* 0x00005a001f227a11 */ /* 0x000fe200078608ff */
[----:B------:R-:W-:Y:S01]  /*28b0*/  IMAD R179, R179, c[0x0][0x190], RZ ;  /* 0x00006400b3b37a24 */ /* 0x000fe200078e02ff */
[C---:B------:R-:W-:Y:S01]  /*28c0*/  LEA R33, P4, R30.reuse, c[0x0][0x168], 0x1 ;  /* 0x00005a001e217a11 */ /* 0x040fe200078808ff */
[----:B------:R1:W-:Y:S01]  /*28d0*/  STL [R1+0x4c], R35 ;  /* 0x00004c2301007387 */ /* 0x0003e20000100800 */
[----:B------:R-:W-:Y:S01]  /*28e0*/  LEA.HI.X.SX32 R31, R31, c[0x0][0x16c], 0x1, P3 ;  /* 0x00005b001f1f7a11 */ /* 0x000fe200018f0eff */
[----:B------:R-:W-:Y:S01]  /*28f0*/  IMAD R181, R181, c[0x0][0x190], RZ ;  /* 0x00006400b5b57a24 */ /* 0x000fe200078e02ff */
[----:B------:R-:W-:Y:S01]  /*2900*/  LEA.HI.X.SX32 R30, R30, c[0x0][0x16c], 0x1, P4 ;  /* 0x00005b001e1e7a11 */ /* 0x000fe200020f0eff */
[----:B------:R-:W-:Y:S01]  /*2910*/  @!P1 IMAD.MOV R2, RZ, RZ, -R2 ;  /* 0x000000ffff029224 */ /* 0x000fe200078e0a02 */
[----:B------:R2:W-:Y:S01]  /*2920*/  STL [R1+0x44], R34 ;  /* 0x0000442201007387 */ /* 0x0005e20000100800 */
[----:B------:R-:W-:Y:S01]  /*2930*/  @!P0 LOP3.LUT R2, RZ, c[0x0][0x178], RZ, 0x33, !PT ;  /* 0x00005e00ff028a12 */ /* 0x000fe200078e33ff */
[----:B------:R-:W-:Y:S01]  /*2940*/  CS2R R36, SRZ ;  /* 0x0000000000247805 */ /* 0x000fe2000001ff00 */
[----:B------:R-:W-:Y:S01]  /*2950*/  LEA R252, P3, R227, c[0x0][0x168], 0x1 ;  /* 0x00005a00e3fc7a11 */ /* 0x000fe200078608ff */
[----:B------:R3:W-:Y:S01]  /*2960*/  STL [R1+0x3c], R33 ;  /* 0x00003c2101007387 */ /* 0x0007e20000100800 */
[C---:B-1----:R-:W-:Y:S01]  /*2970*/  LEA R35, P5, R29.reuse, c[0x0][0x168], 0x1 ;  /* 0x00005a001d237a11 */ /* 0x042fe200078a08ff */
[----:B------:R-:W-:Y:S01]  /*2980*/  IMAD R3, R2, c[0x0][0x184], RZ ;  /* 0x0000610002037a24 */ /* 0x000fe200078e02ff */
[----:B------:R-:W-:Y:S01]  /*2990*/  LEA R229, P4, R228, c[0x0][0x168], 0x1 ;  /* 0x00005a00e4e57a11 */ /* 0x000fe200078808ff */
[----:B------:R-:W-:Y:S01]  /*29a0*/  CS2R R38, SRZ ;  /* 0x0000000000267805 */ /* 0x000fe2000001ff00 */
[----:B------:R-:W-:Y:S01]  /*29b0*/  LEA.HI.X.SX32 R29, R29, c[0x0][0x16c], 0x1, P5 ;  /* 0x00005b001d1d7a11 */ /* 0x000fe200028f0eff */
[----:B------:R-:W-:Y:S01]  /*29c0*/  STL [R1+0x34], R35 ;  /* 0x0000342301007387 */ /* 0x000fe20000100800 */
[----:B--2---:R-:W-:Y:S01]  /*29d0*/  LEA R34, P6, R28, c[0x0][0x168], 0x1 ;  /* 0x00005a001c227a11 */ /* 0x004fe200078c08ff */
[----:B------:R-:W-:Y:S01]  /*29e0*/  CS2R R44, SRZ ;  /* 0x00000000002c7805 */ /* 0x000fe2000001ff00 */
[----:B------:R-:W-:Y:S01]  /*29f0*/  LEA R2, P1, R3, c[0x0][0x160], 0x1 ;  /* 0x0000580003027a11 */ /* 0x000fe200078208ff */
[----:B0-----:R-:W-:Y:S01]  /*2a00*/  CS2R R46, SRZ ;  /* 0x00000000002e7805 */ /* 0x001fe2000001ff00 */
[----:B---3--:R-:W-:Y:S01]  /*2a10*/  LEA R33, P0, R27, c[0x0][0x168], 0x1 ;  /* 0x00005a001b217a11 */ /* 0x008fe200078008ff */
[----:B------:R0:W-:Y:S01]  /*2a20*/  STL [R1+0x2c], R34 ;  /* 0x00002c2201007387 */ /* 0x0001e20000100800 */
[----:B------:R-:W-:Y:S01]  /*2a30*/  LEA.HI.X.SX32 R3, R3, c[0x0][0x164], 0x1, P1 ;  /* 0x0000590003037a11 */ /* 0x000fe200008f0eff */
[----:B------:R-:W-:Y:S01]  /*2a40*/  CS2R R48, SRZ ;  /* 0x0000000000307805 */ /* 0x000fe2000001ff00 */
[----:B------:R-:W-:Y:S01]  /*2a50*/  LEA R231, P5, R230, c[0x0][0x168], 0x1 ;  /* 0x00005a00e6e77a11 */ /* 0x000fe200078a08ff */
[----:B------:R1:W-:Y:S01]  /*2a60*/  STL [R1+0x24], R33 ;  /* 0x0000242101007387 */ /* 0x0003e20000100800 */
[----:B------:R-:W-:Y:S01]  /*2a70*/  LEA.HI.X.SX32 R28, R28, c[0x0][0x16c], 0x1, P6 ;  /* 0x00005b001c1c7a11 */ /* 0x000fe200030f0eff */
[----:B------:R-:W-:Y:S01]  /*2a80*/  CS2R R50, SRZ ;  /* 0x0000000000327805 */ /* 0x000fe2000001ff00 */
[----:B------:R-:W-:Y:S01]  /*2a90*/  LEA.HI.X.SX32 R27, R27, c[0x0][0x16c], 0x1, P0 ;  /* 0x00005b001b1b7a11 */ /* 0x000fe200000f0eff */
[----:B------:R-:W-:Y:S01]  /*2aa0*/  CS2R R4, SRZ ;  /* 0x0000000000047805 */ /* 0x000fe2000001ff00 */
[----:B------:R-:W-:Y:S01]  /*2ab0*/  LEA.HI.X.SX32 R227, R227, c[0x0][0x16c], 0x1, P3 ;  /* 0x00005b00e3e37a11 */ /* 0x000fe200018f0eff */
[----:B------:R-:W-:Y:S01]  /*2ac0*/  CS2R R6, SRZ ;  /* 0x0000000000067805 */ /* 0x000fe2000001ff00 */
[----:B0-----:R-:W-:Y:S01]  /*2ad0*/  LEA R34, P1, R26, c[0x0][0x168], 0x1 ;  /* 0x00005a001a227a11 */ /* 0x001fe200078208ff */
[----:B------:R-:W-:Y:S01]  /*2ae0*/  CS2R R8, SRZ ;  /* 0x0000000000087805 */ /* 0x000fe2000001ff00 */
[----:B------:R-:W-:Y:S01]  /*2af0*/  LEA.HI.X.SX32 R228, R228, c[0x0][0x16c], 0x1, P4 ;  /* 0x00005b00e4e47a11 */ /* 0x000fe200020f0eff */
[----:B------:R-:W-:Y:S01]  /*2b00*/  CS2R R10, SRZ ;  /* 0x00000000000a7805 */ /* 0x000fe2000001ff00 */
[----:B-1----:R-:W-:Y:S01]  /*2b10*/  LEA.HI.X.SX32 R33, R32, c[0x0][0x16c], 0x1, P2 ;  /* 0x00005b0020217a11 */ /* 0x002fe200010f0eff */
[----:B------:R-:W-:Y:S01]  /*2b20*/  STL [R1+0x1c], R34 ;  /* 0x00001c2201007387 */ /* 0x000fe20000100800 */
[C---:B------:R-:W-:Y:S01]  /*2b30*/  LEA R32, P2, R25.reuse, c[0x0][0x168], 0x1 ;  /* 0x00005a0019207a11 */ /* 0x040fe200078408ff */
[----:B------:R-:W-:Y:S01]  /*2b40*/  CS2R R12, SRZ ;  /* 0x00000000000c7805 */ /* 0x000fe2000001ff00 */
[----:B------:R-:W-:Y:S01]  /*2b50*/  LEA.HI.X.SX32 R26, R26, c[0x0][0x16c], 0x1, P1 ;  /* 0x00005b001a1a7a11 */ /* 0x000fe200008f0eff */
[----:B------:R-:W-:Y:S01]  /*2b60*/  STL [R1+0x48], R33 ;  /* 0x0000482101007387 */ /* 0x000fe20000100800 */
[----:B------:R-:W-:Y:S01]  /*2b70*/  LEA.HI.X.SX32 R25, R25, c[0x0][0x16c], 0x1, P2 ;  /* 0x00005b0019197a11 */ /* 0x000fe200010f0eff */
[----:B------:R-:W-:Y:S01]  /*2b80*/  CS2R R14, SRZ ;  /* 0x00000000000e7805 */ /* 0x000fe2000001ff00 */
[----:B------:R-:W-:Y:S01]  /*2b90*/  LEA.HI.X.SX32 R230, R230, c[0x0][0x16c], 0x1, P5 ;  /* 0x00005b00e6e67a11 */ /* 0x000fe200028f0eff */
[----:B------:R-:W-:Y:S01]  /*2ba0*/  STL [R1+0x14], R32 ;  /* 0x0000142001007387 */ /* 0x000fe20000100800 */
[----:B------:R-:W-:Y:S01]  /*2bb0*/  LEA R233, P6, R232, c[0x0][0x168], 0x1 ;  /* 0x00005a00e8e97a11 */ /* 0x000fe200078c08ff */
[----:B------:R-:W-:Y:S01]  /*2bc0*/  CS2R R16, SRZ ;  /* 0x0000000000107805 */ /* 0x000fe2000001ff00 */
[----:B------:R-:W-:Y:S01]  /*2bd0*/  LEA R235, P0, R234, c[0x0][0x168], 0x1 ;  /* 0x00005a00eaeb7a11 */ /* 0x000fe200078008ff */
[----:B------:R-:W-:Y:S01]  /*2be0*/  STL [R1+0x40], R31 ;  /* 0x0000401f01007387 */ /* 0x000fe20000100800 */
[----:B------:R-:W-:Y:S01]  /*2bf0*/  LEA R237, P1, R236, c[0x0][0x168], 0x1 ;  /* 0x00005a00eced7a11 */ /* 0x000fe200078208ff */
[----:B------:R-:W-:Y:S01]  /*2c00*/  CS2R R18, SRZ ;  /* 0x0000000000127805 */ /* 0x000fe2000001ff00 */
[----:B------:R-:W-:Y:S01]  /*2c10*/  LEA R239, P2, R238, c[0x0][0x168], 0x1 ;  /* 0x00005a00eeef7a11 */ /* 0x000fe200078408ff */
[----:B------:R0:W-:Y:S01]  /*2c20*/  STL [R1+0x38], R30 ;  /* 0x0000381e01007387 */ /* 0x0001e20000100800 */
[----:B------:R-:W-:Y:S01]  /*2c30*/  LEA R241, P3, R240, c[0x0][0x168], 0x1 ;  /* 0x00005a00f0f17a11 */ /* 0x000fe200078608ff */
[----:B------:R-:W-:Y:S01]  /*2c40*/  CS2R R20, SRZ ;  /* 0x0000000000147805 */ /* 0x000fe2000001ff00 */
[----:B------:R-:W-:Y:S01]  /*2c50*/  LEA R243, P4, R242, c[0x0][0x168], 0x1 ;  /* 0x00005a00f2f37a11 */ /* 0x000fe200078808ff */
[----:B------:R-:W-:Y:S01]  /*2c60*/  STL [R1+0x30], R29 ;  /* 0x0000301d01007387 */ /* 0x000fe20000100800 */
[----:B------:R-:W-:Y:S01]  /*2c70*/  LEA R245, P5, R244, c[0x0][0x168], 0x1 ;  /* 0x00005a00f4f57a11 */ /* 0x000fe200078a08ff */
[----:B------:R-:W-:Y:S01]  /*2c80*/  CS2R R22, SRZ ;  /* 0x0000000000167805 */ /* 0x000fe2000001ff00 */
[----:B------:R-:W-:Y:S01]  /*2c90*/  LEA.HI.X.SX32 R232, R232, c[0x0][0x16c], 0x1, P6 ;  /* 0x00005b00e8e87a11 */ /* 0x000fe200030f0eff */
[----:B------:R1:W-:Y:S01]  /*2ca0*/  STL [R1+0x28], R28 ;  /* 0x0000281c01007387 */ /* 0x0003e20000100800 */
[----:B------:R-:W-:Y:S01]  /*2cb0*/  LEA.HI.X.SX32 R234, R234, c[0x0][0x16c], 0x1, P0 ;  /* 0x00005b00eaea7a11 */ /* 0x000fe200000f0eff */
[----:B0-----:R-:W-:Y:S01]  /*2cc0*/  CS2R R30, SRZ ;  /* 0x00000000001e7805 */ /* 0x001fe2000001ff00 */
[----:B------:R-:W-:Y:S01]  /*2cd0*/  LEA.HI.X.SX32 R236, R236, c[0x0][0x16c], 0x1, P1 ;  /* 0x00005b00ecec7a11 */ /* 0x000fe200008f0eff */
[----:B------:R-:W-:Y:S01]  /*2ce0*/  STL [R1+0x20], R27 ;  /* 0x0000201b01007387 */ /* 0x000fe20000100800 */
[----:B------:R-:W-:-:S02]  /*2cf0*/  LEA.HI.X.SX32 R238, R238, c[0x0][0x16c], 0x1, P2 ;  /* 0x00005b00eeee7a11 */ /* 0x000fc400010f0eff */
[----:B------:R-:W-:Y:S01]  /*2d00*/  LEA.HI.X.SX32 R240, R240, c[0x0][0x16c], 0x1, P3 ;  /* 0x00005b00f0f07a11 */ /* 0x000fe200018f0eff */
[----:B------:R0:W-:Y:S01]  /*2d10*/  STL [R1+0x18], R26 ;  /* 0x0000181a01007387 */ /* 0x0001e20000100800 */
[----:B------:R-:W-:Y:S01]  /*2d20*/  LEA.HI.X.SX32 R242, R242, c[0x0][0x16c], 0x1, P4 ;  /* 0x00005b00f2f27a11 */ /* 0x000fe200020f0eff */
[----:B-1----:R-:W-:Y:S01]  /*2d30*/  CS2R R28, SRZ ;  /* 0x00000000001c7805 */ /* 0x002fe2000001ff00 */
[----:B------:R-:W-:Y:S01]  /*2d40*/  LEA.HI.X.SX32 R244, R244, c[0x0][0x16c], 0x1, P5 ;  /* 0x00005b00f4f47a11 */ /* 0x000fe200028f0eff */
[----:B------:R1:W-:Y:S01]  /*2d50*/  STL [R1+0x10], R25 ;  /* 0x0000101901007387 */ /* 0x0003e20000100800 */
[----:B------:R-:W-:Y:S02]  /*2d60*/  LEA R247, P6, R246, c[0x0][0x168], 0x1 ;  /* 0x00005a00f6f77a11 */ /* 0x000fe400078c08ff */
[----:B------:R-:W-:Y:S02]  /*2d70*/  LEA R249, P0, R248, c[0x0][0x168], 0x1 ;  /* 0x00005a00f8f97a11 */ /* 0x000fe400078008ff */
[----:B------:R-:W-:Y:S01]  /*2d80*/  LEA R251, P1, R250, c[0x0][0x168], 0x1 ;  /* 0x00005a00fafb7a11 */ /* 0x000fe200078208ff */
[----:B0-----:R-:W-:Y:S01]  /*2d90*/  CS2R R26, SRZ ;  /* 0x00000000001a7805 */ /* 0x001fe2000001ff00 */
[----:B------:R-:W-:-:S02]  /*2da0*/  LEA R226, P2, R225, c[0x0][0x168], 0x1 ;  /* 0x00005a00e1e27a11 */ /* 0x000fc400078408ff */
[----:B------:R-:W-:Y:S01]  /*2db0*/  LEA R224, P3, R223, c[0x0][0x168], 0x1 ;  /* 0x00005a00dfe07a11 */ /* 0x000fe200078608ff */
[----:B-1----:R-:W-:Y:S01]  /*2dc0*/  CS2R R24, SRZ ;  /* 0x0000000000187805 */ /* 0x002fe2000001ff00 */
[----:B------:R-:W-:Y:S02]  /*2dd0*/  LEA R222, P4, R221, c[0x0][0x168], 0x1 ;  /* 0x00005a00ddde7a11 */ /* 0x000fe400078808ff */
[----:B------:R-:W-:Y:S02]  /*2de0*/  LEA R220, P5, R219, c[0x0][0x168], 0x1 ;  /* 0x00005a00dbdc7a11 */ /* 0x000fe400078a08ff */
[----:B------:R-:W-:Y:S02]  /*2df0*/  LEA.HI.X.SX32 R246, R246, c[0x0][0x16c], 0x1, P6 ;  /* 0x00005b00f6f67a11 */ /* 0x000fe400030f0eff */
[----:B------:R-:W-:Y:S02]  /*2e00*/  LEA.HI.X.SX32 R248, R248, c[0x0][0x16c], 0x1, P0 ;  /* 0x00005b00f8f87a11 */ /* 0x000fe400000f0eff */
[----:B------:R-:W-:-:S02]  /*2e10*/  LEA.HI.X.SX32 R250, R250, c[0x0][0x16c], 0x1, P1 ;  /* 0x00005b00fafa7a11 */ /* 0x000fc400008f0eff */
[----:B------:R-:W-:Y:S02]  /*2e20*/  LEA.HI.X.SX32 R225, R225, c[0x0][0x16c], 0x1, P2 ;  /* 0x00005b00e1e17a11 */ /* 0x000fe400010f0eff */
[----:B------:R-:W-:Y:S02]  /*2e30*/  LEA.HI.X.SX32 R223, R223, c[0x0][0x16c], 0x1, P3 ;  /* 0x00005b00dfdf7a11 */ /* 0x000fe400018f0eff */
[----:B------:R-:W-:Y:S02]  /*2e40*/  LEA.HI.X.SX32 R221, R221, c[0x0][0x16c], 0x1, P4 ;  /* 0x00005b00dddd7a11 */ /* 0x000fe400020f0eff */
[----:B------:R-:W-:Y:S02]  /*2e50*/  LEA.HI.X.SX32 R219, R219, c[0x0][0x16c], 0x1, P5 ;  /* 0x00005b00dbdb7a11 */ /* 0x000fe400028f0eff */
[----:B------:R-:W-:Y:S02]  /*2e60*/  LOP3.LUT R204, R207, R204, RZ, 0x3c, !PT ;  /* 0x000000cccfcc7212 */ /* 0x000fe400078e3cff */
[----:B------:R-:W-:-:S02]  /*2e70*/  LEA R218, P6, R217, c[0x0][0x168], 0x1 ;  /* 0x00005a00d9da7a11 */ /* 0x000fc400078c08ff */
[----:B------:R-:W-:Y:S02]  /*2e80*/  LEA R216, P0, R215, c[0x0][0x168], 0x1 ;  /* 0x00005a00d7d87a11 */ /* 0x000fe400078008ff */
[----:B------:R-:W-:Y:S02]  /*2e90*/  LEA R214, P1, R213, c[0x0][0x168], 0x1 ;  /* 0x00005a00d5d67a11 */ /* 0x000fe400078208ff */
[----:B------:R-:W-:Y:S02]  /*2ea0*/  LEA R212, P2, R42, c[0x0][0x168], 0x1 ;  /* 0x00005a002ad47a11 */ /* 0x000fe400078408ff */
[----:B------:R-:W-:Y:S02]  /*2eb0*/  LEA R43, P3, R178, c[0x0][0x168], 0x1 ;  /* 0x00005a00b22b7a11 */ /* 0x000fe400078608ff */
[----:B------:R-:W-:Y:S02]  /*2ec0*/  LEA R40, P4, R179, c[0x0][0x168], 0x1 ;  /* 0x00005a00b3287a11 */ /* 0x000fe400078808ff */
[----:B------:R-:W-:-:S02]  /*2ed0*/  LEA R211, P5, R181, c[0x0][0x168], 0x1 ;  /* 0x00005a00b5d37a11 */ /* 0x000fc400078a08ff */
[C---:B------:R-:W-:Y:S02]  /*2ee0*/  LOP3.LUT R33, R207.reuse, 0x10, RZ, 0x3c, !PT ;  /* 0x00000010cf217812 */ /* 0x040fe400078e3cff */
[C---:B------:R-:W-:Y:S02]  /*2ef0*/  LOP3.LUT R32, R207.reuse, 0x20, RZ, 0x3c, !PT ;  /* 0x00000020cf207812 */ /* 0x040fe400078e3cff */
[C---:B------:R-:W-:Y:S02]  /*2f00*/  LOP3.LUT R34, R207.reuse, 0x30, RZ, 0x3c, !PT ;  /* 0x00000030cf227812 */ /* 0x040fe400078e3cff */
[C---:B------:R-:W-:Y:S02]  /*2f10*/  LOP3.LUT R33, R207.reuse, 0x40, RZ, 0x3c, !PT ;  /* 0x00000040cf217812 */ /* 0x040fe400078e3cff */
[----:B------:R-:W-:Y:S02]  /*2f20*/  LOP3.LUT R32, R207, 0x50, RZ, 0x3c, !PT ;  /* 0x00000050cf207812 */ /* 0x000fe400078e3cff */
[----:B------:R-:W-:-:S02]  /*2f30*/  LEA.HI.X.SX32 R217, R217, c[0x0][0x16c], 0x1, P6 ;  /* 0x00005b00d9d97a11 */ /* 0x000fc400030f0eff */
[----:B------:R-:W-:Y:S02]  /*2f40*/  LEA.HI.X.SX32 R215, R215, c[0x0][0x16c], 0x1, P0 ;  /* 0x00005b00d7d77a11 */ /* 0x000fe400000f0eff */
[----:B------:R-:W-:Y:S02]  /*2f50*/  LEA.HI.X.SX32 R213, R213, c[0x0][0x16c], 0x1, P1 ;  /* 0x00005b00d5d57a11 */ /* 0x000fe400008f0eff */
[----:B------:R-:W-:Y:S02]  /*2f60*/  LEA.HI.X.SX32 R42, R42, c[0x0][0x16c], 0x1, P2 ;  /* 0x00005b002a2a7a11 */ /* 0x000fe400010f0eff */
[----:B------:R-:W-:Y:S02]  /*2f70*/  LEA.HI.X.SX32 R178, R178, c[0x0][0x16c], 0x1, P3 ;  /* 0x00005b00b2b27a11 */ /* 0x000fe400018f0eff */
[----:B------:R-:W-:Y:S02]  /*2f80*/  LEA.HI.X.SX32 R179, R179, c[0x0][0x16c], 0x1, P4 ;  /* 0x00005b00b3b37a11 */ /* 0x000fe400020f0eff */
[----:B------:R-:W-:-:S02]  /*2f90*/  LEA.HI.X.SX32 R181, R181, c[0x0][0x16c], 0x1, P5 ;  /* 0x00005b00b5b57a11 */ /* 0x000fc400028f0eff */
[C---:B------:R-:W-:Y:S02]  /*2fa0*/  LOP3.LUT R34, R207.reuse, 0x60, RZ, 0x3c, !PT ;  /* 0x00000060cf227812 */ /* 0x040fe400078e3cff */
[----:B------:R-:W-:Y:S02]  /*2fb0*/  LOP3.LUT R33, R207, 0x70, RZ, 0x3c, !PT ;  /* 0x00000070cf217812 */ /* 0x000fe400078e3cff */
[----:B------:R-:W-:Y:S02]  /*2fc0*/  LOP3.LUT R32, R204, 0x40, RZ, 0x3c, !PT ;  /* 0x00000040cc207812 */ /* 0x000fe400078e3cff */
[----:B------:R-:W-:Y:S02]  /*2fd0*/  LOP3.LUT R209, R208, 0x40, RZ, 0x3c, !PT ;  /* 0x00000040d0d17812 */ /* 0x000fe400078e3cff */
.L_x_3:
[C---:B------:R-:W-:Y:S01]  /*2fe0*/  ISETP.GT.AND P0, PT, R0.reuse, 0x1, PT ;  /* 0x000000010000780c */ /* 0x040fe20003f04270 */
[----:B------:R-:W-:Y:S01]  /*2ff0*/  IMAD.MOV.U32 R80, RZ, RZ, c[0x0][0x188] ;  /* 0x00006200ff507624 */ /* 0x000fe200078e00ff */
[C---:B------:R-:W-:Y:S01]  /*3000*/  ISETP.GT.AND P2, PT, R0.reuse, 0x3, PT ;  /* 0x000000030000780c */ /* 0x040fe20003f44270 */
[----:B------:R-:W-:Y:S01]  /*3010*/  IMAD.MOV.U32 R32, RZ, RZ, c[0x0][0x188] ;  /* 0x00006200ff207624 */ /* 0x000fe200078e00ff */
[C---:B------:R-:W-:Y:S01]  /*3020*/  ISETP.GT.AND P3, PT, R0.reuse, 0x4, PT ;  /* 0x000000040000780c */ /* 0x040fe20003f64270 */
[----:B------:R-:W-:Y:S01]  /*3030*/  IMAD.MOV.U32 R82, RZ, RZ, c[0x0][0x188] ;  /* 0x00006200ff527624 */ /* 0x000fe200078e00ff */
[----:B------:R-:W-:Y:S01]  /*3040*/  ISETP.GT.AND P4, PT, R0, 0x5, PT ;  /* 0x000000050000780c */ /* 0x000fe20003f84270 */
[----:B------:R-:W-:Y:S01]  /*3050*/  IMAD.MOV.U32 R84, RZ, RZ, c[0x0][0x188] ;  /* 0x00006200ff547624 */ /* 0x000fe200078e00ff */
[----:B------:R-:W-:Y:S01]  /*3060*/  PRMT R202, RZ, 0x7610, R202 ;  /* 0x00007610ffca7816 */ /* 0x000fe200000000ca */
[----:B------:R-:W-:Y:S01]  /*3070*/  IMAD R80, R80, 0x3, RZ ;  /* 0x0000000350507824 */ /* 0x000fe200078e02ff */
[----:B------:R0:W-:Y:S01]  /*3080*/  STL.64 [R1+0xa0], R22 ;  /* 0x0000a01601007387 */ /* 0x0001e20000100a00 */
[----:B------:R-:W-:Y:S01]  /*3090*/  IMAD.WIDE R32, R32, 0x2, R2 ;  /* 0x0000000220207825 */ /* 0x000fe200078e0202 */
[----:B------:R-:W-:-:S02]  /*30a0*/  ISETP.GT.AND P1, PT, R0, 0x2, PT ;  /* 0x000000020000780c */ /* 0x000fc40003f24270 */
[----:B------:R-:W-:Y:S01]  /*30b0*/  PRMT R186, RZ, 0x7610, R186 ;  /* 0x00007610ffba7816 */ /* 0x000fe200000000ba */
[----:B------:R-:W-:Y:S01]  /*30c0*/  IMAD.SHL.U32 R82, R82, 0x4, RZ ;  /* 0x0000000452527824 */ /* 0x000fe200078e00ff */
[----:B------:R-:W-:Y:S01]  /*30d0*/  PRMT R172, RZ, 0x7610, R172 ;  /* 0x00007610ffac7816 */ /* 0x000fe200000000ac */
[----:B------:R-:W-:Y:S01]  /*30e0*/  IMAD R84, R84, 0x5, RZ ;  /* 0x0000000554547824 */ /* 0x000fe200078e02ff */
[----:B------:R-:W-:Y:S01]  /*30f0*/  PRMT R104, RZ, 0x7610, R104 ;  /* 0x00007610ff687816 */ /* 0x000fe20000000068 */
[----:B------:R-:W-:Y:S01]  /*3100*/  IMAD.MOV.U32 R34, RZ, RZ, c[0x0][0x188] ;  /* 0x00006200ff227624 */ /* 0x000fe200078e00ff */
[----:B------:R1:W2:Y:S01]  /*3110*/  @P0 LDG.E.U16 R202, [R32.64] ;  /* 0x0000000420ca0981 */ /* 0x0002a2000c1e1500 */
[----:B------:R-:W-:Y:S01]  /*3120*/  IMAD.WIDE R80, R80, 0x2, R2 ;  /* 0x0000000250507825 */ /* 0x000fe200078e0202 */
[----:B------:R-:W-:Y:S02]  /*3130*/  PRMT R194, RZ, 0x7610, R194 ;  /* 0x00007610ffc27816 */ /* 0x000fe400000000c2 */
[----:B------:R3:W-:Y:S01]  /*3140*/  STL.64 [R1+0x98], R24 ;  /* 0x0000981801007387 */ /* 0x0007e20000100a00 */
[----:B0-----:R-:W-:-:S02]  /*3150*/  IMAD.MOV.U32 R23, RZ, RZ, c[0x0][0x188] ;  /* 0x00006200ff177624 */ /* 0x001fc400078e00ff */
[----:B------:R-:W-:Y:S02]  /*3160*/  IMAD.MOV.U32 R22, RZ, RZ, c[0x0][0x188] ;  /* 0x00006200ff167624 */ /* 0x000fe400078e00ff */
[--C-:B------:R-:W-:Y:S01]  /*3170*/  IMAD.WIDE R82, R82, 0x2, R2.reuse ;  /* 0x0000000252527825 */ /* 0x100fe200078e0202 */
[----:B------:R-:W-:Y:S01]  /*3180*/  ISETP.GT.AND P0, PT, R0, 0x6, PT ;  /* 0x000000060000780c */ /* 0x000fe20003f04270 */
[----:B------:R0:W4:Y:S02]  /*3190*/  @P2 LDG.E.U16 R186, [R80.64] ;  /* 0x0000000450ba2981 */ /* 0x000124000c1e1500 */
[----:B------:R-:W-:Y:S01]  /*31a0*/  IMAD.WIDE R84, R84, 0x2, R2 ;  /* 0x0000000254547825 */ /* 0x000fe200078e0202 */
[----:B------:R-:W-:Y:S01]  /*31b0*/  ISETP.GT.AND P2, PT, R0, 0x8, PT ;  /* 0x000000080000780c */ /* 0x000fe20003f44270 */
[----:B------:R5:W2:Y:S02]  /*31c0*/  @P3 LDG.E.U16 R172, [R82.64] ;  /* 0x0000000452ac3981 */ /* 0x000aa4000c1e1500 */
[----:B------:R-:W-:-:S02]  /*31d0*/  IMAD.SHL.U32 R34, R34, 0x2, RZ ;  /* 0x0000000222227824 */ /* 0x000fc400078e00ff */
[----:B------:R-:W-:Y:S01]  /*31e0*/  IMAD R23, R23, 0x6, RZ ;  /* 0x0000000617177824 */ /* 0x000fe200078e02ff */
[----:B------:R0:W2:Y:S01]  /*31f0*/  @P4 LDG.E.U16 R104, [R84.64] ;  /* 0x0000000454684981 */ /* 0x0000a2000c1e1500 */
[----:B------:R-:W-:Y:S01]  /*3200*/  IMAD R22, R22, 0x9, RZ ;  /* 0x0000000916167824 */ /* 0x000fe200078e02ff */
[C---:B------:R-:W-:Y:S01]  /*3210*/  ISETP.GT.AND P3, PT, R0.reuse, 0x9, PT ;  /* 0x000000090000780c */ /* 0x040fe20003f64270 */
[----:B---3--:R-:W-:Y:S01]  /*3220*/  IMAD.MOV.U32 R25, RZ, RZ, c[0x0][0x188] ;  /* 0x00006200ff197624 */ /* 0x008fe200078e00ff */
[----:B------:R-:W-:Y:S01]  /*3230*/  ISETP.GT.AND P4, PT, R0, 0xa, PT ;  /* 0x0000000a0000780c */ /* 0x000fe20003f84270 */
[----:B------:R-:W-:Y:S01]  /*3240*/  IMAD.WIDE R34, R34, 0x2, R2 ;  /* 0x0000000222227825 */ /* 0x000fe200078e0202 */
[----:B------:R-:W-:Y:S01]  /*3250*/  PRMT R96, RZ, 0x7610, R96 ;  /* 0x00007610ff607816 */ /* 0x000fe20000000060 */
[----:B------:R-:W-:Y:S02]  /*3260*/  STL.64 [R1+0x90], R26 ;  /* 0x0000901a01007387 */ /* 0x000fe40000100a00 */
[----:B-1----:R-:W-:Y:S01]  /*3270*/  IMAD.WIDE R32, R23, 0x2, R2 ;  /* 0x0000000217207825 */ /* 0x002fe200078e0202 */
[----:B------:R-:W-:Y:S01]  /*3280*/  PRMT R177, RZ, 0x7610, R177 ;  /* 0x00007610ffb17816 */ /* 0x000fe200000000b1 */
[----:B------:R1:W3:Y:S02]  /*3290*/  @P1 LDG.E.U16 R194, [R34.64] ;  /* 0x0000000422c21981 */ /* 0x0002e4000c1e1500 */
[----:B------:R-:W-:-:S02]  /*32a0*/  IMAD.MOV.U32 R23, RZ, RZ, c[0x0][0x188] ;  /* 0x00006200ff177624 */ /* 0x000fc400078e00ff */
[----:B-----5:R-:W-:Y:S01]  /*32b0*/  IMAD.WIDE R82, R22, 0x2, R2 ;  /* 0x0000000216527825 */ /* 0x020fe200078e0202 */
[----:B------:R-:W-:Y:S01]  /*32c0*/  PRMT R201, RZ, 0x7610, R201 ;  /* 0x00007610ffc97816 */ /* 0x000fe200000000c9 */
[----:B------:R5:W2:Y:S02]  /*32d0*/  @P0 LDG.E.U16 R96, [R32.64] ;  /* 0x0000000420600981 */ /* 0x000aa4000c1e1500 */
[----:B------:R-:W-:Y:S02]  /*32e0*/  IMAD.MOV.U32 R22, RZ, RZ, c[0x0][0x188] ;  /* 0x00006200ff167624 */ /* 0x000fe400078e00ff */
[----:B------:R-:W-:Y:S02]  /*32f0*/  IMAD.SHL.U32 R25, R25, 0x8, RZ ;  /* 0x0000000819197824 */ /* 0x000fe400078e00ff */
[----:B------:R-:W-:Y:S01]  /*3300*/  IMAD.MOV.U32 R24, RZ, RZ, c[0x0][0x188] ;  /* 0x00006200ff187624 */ /* 0x000fe200078e00ff */
[----:B------:R-:W-:Y:S01]  /*3310*/  ISETP.GT.AND P1, PT, R0, 0x7, PT ;  /* 0x000000070000780c */ /* 0x000fe20003f24270 */
[----:B------:R-:W-:Y:S01]  /*3320*/  IMAD R23, R23, 0xa, RZ ;  /* 0x0000000a17177824 */ /* 0x000fe200078e02ff */
[----:B------:R-:W-:Y:S01]  /*3330*/  PRMT R193, RZ, 0x7610, R193 ;  /* 0x00007610ffc17816 */ /* 0x000fe200000000c1 */
[----:B------:R-:W-:Y:S01]  /*3340*/  IMAD R22, R22, 0xb, RZ ;  /* 0x0000000b16167824 */ /* 0x000fe200078e02ff */
[----:B------:R-:W-:Y:S01]  /*3350*/  PRMT R88, RZ, 0x7610, R88 ;  /* 0x00007610ff587816 */ /* 0x000fe20000000058 */
[--C-:B0-----:R-:W-:Y:S01]  /*3360*/  IMAD.WIDE R80, R25, 0x2, R2.reuse ;  /* 0x0000000219507825 */ /* 0x101fe200078e0202 */
[----:B------:R0:W2:Y:S03]  /*3370*/  @P3 LDG.E.U16 R201, [R82.64] ;  /* 0x0000000452c93981 */ /* 0x0000a6000c1e1500 */
[----:B------:R-:W-:Y:S01]  /*3380*/  IMAD R24, R24, 0x7, RZ ;  /* 0x0000000718187824 */ /* 0x000fe200078e02ff */
[----:B------:R0:W2:Y:S01]  /*3390*/  @P2 LDG.E.U16 R177, [R80.64] ;  /* 0x0000000450b12981 */ /* 0x0000a2000c1e1500 */
[----:B------:R-:W-:Y:S01]  /*33a0*/  IMAD.WIDE R84, R23, 0x2, R2 ;  /* 0x0000000217547825 */ /* 0x000fe200078e0202 */
[----:B------:R-:W-:-:S02]  /*33b0*/  ISETP.GT.AND P2, PT, R0, 0xd, PT ;  /* 0x0000000d0000780c */ /* 0x000fc40003f44270 */
[----:B------:R-:W-:Y:S01]  /*33c0*/  PRMT R103, RZ, 0x7610, R103 ;  /* 0x00007610ff677816 */ /* 0x000fe20000000067 */
[----:B-----5:R-:W-:Y:S01]  /*33d0*/  IMAD.WIDE R32, R22, 0x2, R2 ;  /* 0x0000000216207825 */ /* 0x020fe200078e0202 */
[----:B------:R5:W2:Y:S03]  /*33e0*/  @P4 LDG.E.U16 R193, [R84.64] ;  /* 0x0000000454c14981 */ /* 0x000aa6000c1e1500 */
[----:B------:R-:W-:Y:S01]  /*33f0*/  IMAD.MOV.U32 R22, RZ, RZ, c[0x0][0x188] ;  /* 0x00006200ff167624 */ /* 0x000fe200078e00ff */
[----:B------:R-:W-:Y:S01]  /*3400*/  PRMT R95, RZ, 0x7610, R95 ;  /* 0x00007610ff5f7816 */ /* 0x000fe2000000005f */
[----:B-1----:R-:W-:Y:S01]  /*3410*/  IMAD.WIDE R34, R24, 0x2, R2 ;  /* 0x0000000218227825 */ /* 0x002fe200078e0202 */
[C---:B------:R-:W-:Y:S01]  /*3420*/  ISETP.GT.AND P3, PT, R0.reuse, 0xe, PT ;  /* 0x0000000e0000780c */ /* 0x040fe20003f64270 */
[----:B------:R-:W-:Y:S02]  /*3430*/  STL.64 [R1+0x88], R28 ;  /* 0x0000881c01007387 */ /* 0x000fe40000100a00 */
[----:B------:R-:W-:Y:S01]  /*3440*/  IMAD.MOV.U32 R24, RZ, RZ, c[0x0][0x188] ;  /* 0x00006200ff187624 */ /* 0x000fe200078e00ff */
[----:B------:R-:W-:Y:S01]  /*3450*/  ISETP.GT.AND P4, PT, R0, 0xf, PT ;  /* 0x0000000f0000780c */ /* 0x000fe20003f84270 */
[----:B------:R-:W-:Y:S01]  /*3460*/  IMAD.MOV.U32 R23, RZ, RZ, c[0x0][0x188] ;  /* 0x00006200ff177624 */ /* 0x000fe200078e00ff */
[----:B------:R1:W2:Y:S01]  /*3470*/  @P1 LDG.E.U16 R88, [R34.64] ;  /* 0x0000000422581981 */ /* 0x0002a2000c1e1500 */
[----:B------:R-:W-:-:S02]  /*3480*/  IMAD R22, R22, 0xf, RZ ;  /* 0x0000000f16167824 */ /* 0x000fc400078e02ff */
[----:B------:R-:W-:Y:S01]  /*3490*/  IMAD R24, R24, 0xd, RZ ;  /* 0x0000000d18187824 */ /* 0x000fe200078e02ff */
[C---:B------:R-:W-:Y:S01]  /*34a0*/  ISETP.GT.AND P0, PT, R0.reuse, 0xb, PT ;  /* 0x0000000b0000780c */ /* 0x040fe20003f04270 */
[----:B------:R-:W-:Y:S01]  /*34b0*/  IMAD R23, R23, 0xe, RZ ;  /* 0x0000000e17177824 */ /* 0x000fe200078e02ff */
[----:B------:R-:W-:Y:S01]  /*34c0*/  ISETP.GT.AND P1, PT, R0, 0xc, PT ;  /* 0x0000000c0000780c */ /* 0x000fe20003f24270 */
[----:B-----5:R-:W-:Y:S01]  /*34d0*/  IMAD.WIDE R84, R22, 0x2, R2 ;  /* 0x0000000216547825 */ /* 0x020fe200078e0202 */
[----:B------:R-:W-:Y:S01]  /*34e0*/  PRMT R87, RZ, 0x7610, R87 ;  /* 0x00007610ff577816 */ /* 0x000fe20000000057 */
[----:B------:R-:W-:Y:S02]  /*34f0*/  STL.64 [R1+0x80], R30 ;  /* 0x0000801e01007387 */ /* 0x000fe40000100a00 */
[----:B------:R-:W-:Y:S02]  /*3500*/  IMAD.MOV.U32 R25, RZ, RZ, c[0x0][0x188] ;  /* 0x00006200ff197624 */ /* 0x000fe400078e00ff */
[----:B------:R-:W-:Y:S01]  /*3510*/  IMAD.MOV.U32 R22, RZ, RZ, c[0x0][0x188] ;  /* 0x00006200ff167624 */ /* 0x000fe200078e00ff */
[----:B------:R-:W-:Y:S01]  /*3520*/  ISETP.GT.AND P5, PT, R0, 0x12, PT ;  /* 0x000000120000780c */ /* 0x000fe20003fa4270 */
[----:B0-----:R-:W-:Y:S01]  /*3530*/  IMAD.WIDE R80, R24, 0x2, R2 ;  /* 0x0000000218507825 */ /* 0x001fe200078e0202 */
[----:B------:R-:W-:Y:S01]  /*3540*/  PRMT R171, RZ, 0x7610, R171 ;  /* 0x00007610ffab7816 */ /* 0x000fe200000000ab */
[----:B------:R0:W5:Y:S02]  /*3550*/  @P4 LDG.E.U16 R87, [R84.64] ;  /* 0x0000000454574981 */ /* 0x000164000c1e1500 */
[----:B------:R-:W-:-:S02]  /*3560*/  IMAD.WIDE R82, R23, 0x2, R2 ;  /* 0x0000000217527825 */ /* 0x000fc400078e0202 */
[----:B------:R0:W2:Y:S02]  /*3570*/  @P2 LDG.E.U16 R103, [R80.64] ;  /* 0x0000000450672981 */ /* 0x0000a4000c1e1500 */
[----:B------:R-:W-:Y:S02]  /*3580*/  IMAD R25, R25, 0xc, RZ ;  /* 0x0000000c19197824 */ /* 0x000fe400078e02ff */
[----:B------:R-:W-:Y:S01]  /*3590*/  IMAD R22, R22, 0x12, RZ ;  /* 0x0000001216167824 */ /* 0x000fe200078e02ff */
[----:B------:R0:W2:Y:S01]  /*35a0*/  @P3 LDG.E.U16 R95, [R82.64] ;  /* 0x00000004525f3981 */ /* 0x0000a2000c1e1500 */
[----:B------:R-:W-:Y:S01]  /*35b0*/  IMAD.MOV.U32 R23, RZ, RZ, c[0x0][0x188] ;  /* 0x00006200ff177624 */ /* 0x000fe200078e00ff */
[C---:B------:R-:W-:Y:S01]  /*35c0*/  ISETP.GT.AND P2, PT, R0.reuse, RZ, PT ;  /* 0x000000ff0000720c */ /* 0x040fe20003f44270 */
[----:B-1----:R-:W-:Y:S01]  /*35d0*/  IMAD.WIDE R34, R25, 0x2, R2 ;  /* 0x0000000219227825 */ /* 0x002fe200078e0202 */
[C---:B------:R-:W-:Y:S01]  /*35e0*/  ISETP.GT.AND P3, PT, R0.reuse, 0x10, PT ;  /* 0x000000100000780c */ /* 0x040fe20003f64270 */
[----:B------:R1:W-:Y:S01]  /*35f0*/  STL.64 [R1+0x78], R76 ;  /* 0x0000784c01007387 */ /* 0x0003e20000100a00 */
[----:B------:R-:W-:Y:S01]  /*3600*/  PRMT R185, RZ, 0x7610, R185 ;  /* 0x00007610ffb97816 */ /* 0x000fe200000000b9 */
[----:B------:R-:W-:Y:S01]  /*3610*/  IMAD.MOV.U32 R24, RZ, RZ, c[0x0][0x188] ;  /* 0x00006200ff187624 */ /* 0x000fe200078e00ff */
[----:B------:R-:W-:Y:S01]  /*3620*/  ISETP.GT.AND P4, PT, R0, 0x11, PT ;  /* 0x000000110000780c */ /* 0x000fe20003f84270 */
[----:B0-----:R-:W-:Y:S01]  /*3630*/  IMAD.WIDE R80, R22, 0x2, R2 ;  /* 0x0000000216507825 */ /* 0x001fe200078e0202 */
[----:B------:R-:W-:Y:S01]  /*3640*/  PRMT R192, RZ, 0x7610, R192 ;  /* 0x00007610ffc07816 */ /* 0x000fe200000000c0 */
[----:B------:R0:W2:Y:S02]  /*3650*/  @P1 LDG.E.U16 R171, [R34.64] ;  /* 0x0000000422ab1981 */ /* 0x0000a4000c1e1500 */
[----:B------:R-:W-:-:S02]  /*3660*/  IMAD.MOV.U32 R22, RZ, RZ, c[0x0][0x188] ;  /* 0x00006200ff167624 */ /* 0x000fc400078e00ff */
[----:B------:R-:W-:Y:S01]  /*3670*/  IMAD R23, R23, 0x11, RZ ;  /* 0x0000001117177824 */ /* 0x000fe200078e02ff */
[----:B------:R-:W-:Y:S01]  /*3680*/  PRMT R41, RZ, 0x7610, R41 ;  /* 0x00007610ff297816 */ /* 0x000fe20000000029 */
[----:B------:R-:W-:Y:S01]  /*3690*/  IMAD.SHL.U32 R24, R24, 0x10, RZ ;  /* 0x0000001018187824 */ /* 0x000fe200078e00ff */
[----:B------:R1:W2:Y:S01]  /*36a0*/  @P0 LDG.E.U16 R185, [R32.64] ;  /* 0x0000000420b90981 */ /* 0x0002a2000c1e1500 */
[----:B------:R-:W-:Y:S01]  /*36b0*/  IMAD R22, R22, 0x14, RZ ;  /* 0x0000001416167824 */ /* 0x000fe200078e02ff */
[----:B------:R-:W-:Y:S01]  /*36c0*/  ISETP.GT.AND P1, PT, R0, 0x13, PT ;  /* 0x000000130000780c */ /* 0x000fe20003f24270 */
[----:B0-----:R-:W-:Y:S01]  /*36d0*/  IMAD.WIDE R34, R23, 0x2, R2 ;  /* 0x0000000217227825 */ /* 0x001fe200078e0202 */
[----:B------:R-:W-:Y:S01]  /*36e0*/  PRMT R180, RZ, 0x7610, R180 ;  /* 0x00007610ffb47816 */ /* 0x000fe200000000b4 */
[----:B------:R0:W2:Y:S01]  /*36f0*/  @P5 LDG.E.U16 R192, [R80.64] ;  /* 0x0000000450c05981 */ /* 0x0000a2000c1e1500 */
[----:B------:R-:W-:Y:S01]  /*3700*/  PRMT R200, RZ, 0x7610, R200 ;  /* 0x00007610ffc87816 */ /* 0x000fe200000000c8 */
[----:B------:R-:W-:-:S02]  /*3710*/  IMAD.MOV.U32 R23, RZ, RZ, c[0x0][0x188] ;  /* 0x00006200ff177624 */ /* 0x000fc400078e00ff */
[----:B------:R2:W2:Y:S01]  /*3720*/  @P2 LDG.E.U16 R41, [R2.64] ;  /* 0x0000000402292981 */ /* 0x0004a2000c1e1500 */
[--C-:B-1----:R-:W-:Y:S01]  /*3730*/  IMAD.WIDE R32, R24, 0x2, R2.reuse ;  /* 0x0000000218207825 */ /* 0x102fe200078e0202 */
[----:B------:R-:W-:Y:S02]  /*3740*/  ISETP.GT.AND P2, PT, R0, 0x15, PT ;  /* 0x000000150000780c */ /* 0x000fe40003f44270 */
[----:B------:R1:W2:Y:S01]  /*3750*/  @P4 LDG.E.U16 R200, [R34.64] ;  /* 0x0000000422c84981 */ /* 0x0002a2000c1e1500 */
[----:B0-----:R-:W-:-:S03]  /*3760*/  IMAD.WIDE R80, R22, 0x2, R2 ;  /* 0x0000000216507825 */ /* 0x001fc600078e0202 */
[----:B------:R0:W2:Y:S01]  /*3770*/  @P3 LDG.E.U16 R180, [R32.64] ;  /* 0x0000000420b43981 */ /* 0x0000a2000c1e1500 */
[----:B------:R-:W-:Y:S02]  /*3780*/  IMAD.MOV.U32 R22, RZ, RZ, c[0x0][0x188] ;  /* 0x00006200ff167624 */ /* 0x000fe400078e00ff */
[----:B------:R-:W-:Y:S01]  /*3790*/  IMAD R23, R23, 0x13, RZ ;  /* 0x0000001317177824 */ /* 0x000fe200078e02ff */
[----:B------:R-:W-:Y:S01]  /*37a0*/  PRMT R102, RZ, 0x7610, R102 ;  /* 0x00007610ff667816 */ /* 0x000fe20000000066 */
[----:B------:R-:W-:Y:S01]  /*37b0*/  IMAD.MOV.U32 R24, RZ, RZ, c[0x0][0x188] ;  /* 0x00006200ff187624 */ /* 0x000fe200078e00ff */
[----:B------:R-:W-:Y:S01]  /*37c0*/  PRMT R183, RZ, 0x7610, R183 ;  /* 0x00007610ffb77816 */ /* 0x000fe200000000b7 */
[----:B------:R-:W-:Y:S01]  /*37d0*/  IMAD R22, R22, 0x18, RZ ;  /* 0x0000001816167824 */ /* 0x000fe200078e02ff */
[----:B------:R-:W-:Y:S01]  /*37e0*/  PRMT R170, RZ, 0x7610, R170 ;  /* 0x00007610ffaa7816 */ /* 0x000fe200000000aa */
[----:B-1----:R-:W-:Y:S01]  /*37f0*/  IMAD.WIDE R34, R23, 0x2, R2 ;  /* 0x0000000217227825 */ /* 0x002fe200078e0202 */
[----:B0-----:R-:W-:Y:S01]  /*3800*/  PRMT R33, RZ, 0x7610, R33 ;  /* 0x00007610ff217816 */ /* 0x001fe20000000021 */
[----:B------:R0:W-:Y:S02]  /*3810*/  STL.64 [R1+0x70], R78 ;  /* 0x0000704e01007387 */ /* 0x0001e40000100a00 */
[----:B------:R-:W-:-:S02]  /*3820*/  IMAD R24, R24, 0x15, RZ ;  /* 0x0000001518187824 */ /* 0x000fc400078e02ff */
[----:B------:R-:W-:Y:S01]  /*3830*/  IMAD.WIDE R82, R22, 0x2, R2 ;  /* 0x0000000216527825 */ /* 0x000fe200078e0202 */
[----:B------:R1:W2:Y:S03]  /*3840*/  @P1 LDG.E.U16 R33, [R34.64] ;  /* 0x0000000422211981 */ /* 0x0002a6000c1e1500 */
[----:B------:R-:W-:Y:S01]  /*3850*/  IMAD.MOV.U32 R22, RZ, RZ, c[0x0][0x188] ;  /* 0x00006200ff167624 */ /* 0x000fe200078e00ff */
[----:B------:R-:W-:-:S03]  /*3860*/  ISETP.GT.AND P1, PT, R0, 0x18, PT ;  /* 0x000000180000780c */ /* 0x000fc60003f24270 */
[----:B------:R-:W-:Y:S02]  /*3870*/  IMAD R22, R22, 0x17, RZ ;  /* 0x0000001716167824 */ /* 0x000fe400078e02ff */
[----:B-1----:R-:W-:Y:S01]  /*3880*/  IMAD.WIDE R34, R24, 0x2, R2 ;  /* 0x0000000218227825 */ /* 0x002fe200078e0202 */
[----:B------:R-:W-:-:S04]  /*3890*/  ISETP.GT.AND P0, PT, R0, 0x14, PT ;  /* 0x000000140000780c */ /* 0x000fc80003f04270 */
[----:B------:R1:W2:Y:S01]  /*38a0*/  @P2 LDG.E.U16 R102, [R34.64] ;  /* 0x0000000422662981 */ /* 0x0002a2000c1e1500 */
[----:B------:R-:W-:-:S03]  /*38b0*/  ISETP.GT.AND P2, PT, R0, 0x20, PT ;  /* 0x000000200000780c */ /* 0x000fc60003f44270 */
[----:B------:R0:W2:Y:S01]  /*38c0*/  @P1 LDG.E.U16 R183, [R82.64] ;  /* 0x0000000452b71981 */ /* 0x0000a2000c1e1500 */
[----:B------:R-:W-:-:S04]  /*38d0*/  PRMT R182, RZ, 0x7610, R182 ;  /* 0x00007610ffb67816 */ /* 0x000fc800000000b6 */
[----:B------:R0:W2:Y:S01]  /*38e0*/  @P0 LDG.E.U16 R170, [R80.64] ;  /* 0x0000000450aa0981 */ /* 0x0000a2000c1e1500 */
[----:B-1----:R-:W-:-:S04]  /*38f0*/  IMAD.WIDE R34, R22, 0x2, R2 ;  /* 0x0000000216227825 */ /* 0x002fc800078e0202 */
[----:B------:R-:W-:-:S04]  /*3900*/  IMAD.MOV.U32 R22, RZ, RZ, c[0x0][0x188] ;  /* 0x00006200ff167624 */ /* 0x000fc800078e00ff */
[----:B------:R-:W-:-:S04]  /*3910*/  IMAD.SHL.U32 R22, R22, 0x20, RZ ;  /* 0x0000002016167824 */ /* 0x000fc800078e00ff */
[----:B0-----:R-:W-:Y:S01]  /*3920*/  IMAD.WIDE R82, R22, 0x2, R2 ;  /* 0x0000000216527825 */ /* 0x001fe200078e0202 */
[----:B------:R-:W-:-:S03]  /*3930*/  ISETP.GT.AND P0, PT, R0, 0x17, PT ;  /* 0x000000170000780c */ /* 0x000fc60003f04270 */
[----:B------:R-:W-:Y:S01]  /*3940*/  IMAD.MOV.U32 R22, RZ, RZ, c[0x0][0x188] ;  /* 0x00006200ff167624 */ /* 0x000fe200078e00ff */
[----:B------:R0:W2:Y:S03]  /*3950*/  @P2 LDG.E.U16 R182, [R82.64] ;  /* 0x0000000452b62981 */ /* 0x0000a6000c1e1500 */
[----:B------:R-:W-:Y:S01]  /*3960*/  IMAD R22, R22, 0x1a, RZ ;  /* 0x0000001a16167824 */ /* 0x000fe200078e02ff */
[----:B------:R-:W-:Y:S02]  /*3970*/  PRMT R86, RZ, 0x7610, R86 ;  /* 0x00007610ff567816 */ /* 0x000fe40000000056 */
[----:B------:R-:W-:Y:S01]  /*3980*/  ISETP.GT.AND P1, PT, R0, 0x1a, PT ;  /* 0x0000001a0000780c */ /* 0x000fe20003f24270 */
[----:B0-----:R-:W-:-:S03]  /*3990*/  IMAD.WIDE R82, R22, 0x2, R2 ;  /* 0x0000000216527825 */ /* 0x001fc600078e0202 */
[----:B------:R0:W2:Y:S01]  /*39a0*/  @P0 LDG.E.U16 R86, [R34.64] ;  /* 0x0000000422560981 */ /* 0x0000a2000c1e1500 */
[----:B------:R-:W-:-:S04]  /*39b0*/  IMAD.MOV.U32 R22, RZ, RZ, c[0x0][0x188] ;  /* 0x00006200ff167624 */ /* 0x000fc800078e00ff */
[----:B------:R-:W-:Y:S01]  /*39c0*/  IMAD R22, R22, 0x1b, RZ ;  /* 0x0000001b16167824 */ /* 0x000fe200078e02ff */
[----:B------:R-:W-:Y:S01]  /*39d0*/  PRMT R191, RZ, 0x7610, R191 ;  /* 0x00007610ffbf7816 */ /* 0x000fe200000000bf */
[----:B------:R-:W-:Y:S02]  /*39e0*/  IMAD.MOV.U32 R23, RZ, RZ, c[0x0][0x188] ;  /* 0x00006200ff177624 */ /* 0x000fe400078e00ff */
[----:B0-----:R-:W-:Y:S01]  /*39f0*/  IMAD.WIDE R34, R22, 0x2, R2 ;  /* 0x0000000216227825 */ /* 0x001fe200078e0202 */
[C---:B------:R-:W-:Y:S02]  /*3a00*/  ISETP.GT.AND P3, PT, R0.reuse, 0x16, PT ;  /* 0x000000160000780c */ /* 0x040fe40003f64270 */
[----:B------:R-:W-:Y:S01]  /*3a10*/  ISETP.GT.AND P0, PT, R0, 0x1b, PT ;  /* 0x0000001b0000780c */ /* 0x000fe20003f04270 */
[----:B------:R-:W-:Y:S01]  /*3a20*/  IMAD.MOV.U32 R22, RZ, RZ, c[0x0][0x188] ;  /* 0x00006200ff167624 */ /* 0x000fe200078e00ff */
[----:B------:R0:W2:Y:S01]  /*3a30*/  @P1 LDG.E.U16 R191, [R82.64] ;  /* 0x0000000452bf1981 */ /* 0x0000a2000c1e1500 */
[----:B------:R-:W-:-:S02]  /*3a40*/  IMAD R23, R23, 0x16, RZ ;  /* 0x0000001617177824 */ /* 0x000fc400078e02ff */
[----:B------:R-:W-:Y:S02]  /*3a50*/  IMAD R22, R22, 0x30, RZ ;  /* 0x0000003016167824 */ /* 0x000fe400078e02ff */
[----:B------:R-:W-:Y:S01]  /*3a60*/  IMAD.WIDE R80, R23, 0x2, R2 ;  /* 0x0000000217507825 */ /* 0x000fe200078e0202 */
[----:B------:R-:W-:Y:S02]  /*3a70*/  PRMT R94, RZ, 0x7610, R94 ;  /* 0x00007610ff5e7816 */ /* 0x000fe4000000005e */
[----:B------:R-:W-:Y:S01]  /*3a80*/  PRMT R32, RZ, 0x7610, R32 ;  /* 0x00007610ff207816 */ /* 0x000fe20000000020 */
[----:B------:R-:W-:Y:S02]  /*3a90*/  IMAD.MOV.U32 R23, RZ, RZ, c[0x0][0x188] ;  /* 0x00006200ff177624 */ /* 0x000fe400078e00ff */
[----:B0-----:R-:W-:Y:S01]  /*3aa0*/  IMAD.WIDE R82, R22, 0x2, R2 ;  /* 0x0000000216527825 */ /* 0x001fe200078e0202 */
[----:B------:R-:W-:Y:S01]  /*3ab0*/  ISETP.GT.AND P4, PT, R0, 0x19, PT ;  /* 0x000000190000780c */ /* 0x000fe20003f84270 */
[----:B------:R0:W2:Y:S02]  /*3ac0*/  @P3 LDG.E.U16 R94, [R80.64] ;  /* 0x00000004505e3981 */ /* 0x0000a4000c1e1500 */
[----:B------:R-:W-:-:S02]  /*3ad0*/  IMAD.MOV.U32 R22, RZ, RZ, c[0x0][0x188] ;  /* 0x00006200ff167624 */ /* 0x000fc400078e00ff */
[----:B------:R-:W-:Y:S01]  /*3ae0*/  IMAD R23, R23, 0x19, RZ ;  /* 0x0000001917177824 */ /* 0x000fe200078e02ff */
[----:B------:R1:W2:Y:S01]  /*3af0*/  @P0 LDG.E.U16 R32, [R34.64] ;  /* 0x0000000422200981 */ /* 0x0002a2000c1e1500 */
[----:B------:R-:W-:Y:S01]  /*3b00*/  IMAD R22, R22, 0x1c, RZ ;  /* 0x0000001c16167824 */ /* 0x000fe200078e02ff */
[----:B------:R-:W-:Y:S01]  /*3b10*/  ISETP.GT.AND P3, PT, R0, 0x28, PT ;  /* 0x000000280000780c */ /* 0x000fe20003f64270 */
[----:B0-----:R-:W-:Y:S01]  /*3b20*/  IMAD.WIDE R80, R23, 0x2, R2 ;  /* 0x0000000217507825 */ /* 0x001fe200078e0202 */
[----:B------:R-:W-:-:S03]  /*3b30*/  PRMT R199, RZ, 0x7610, R199 ;  /* 0x00007610ffc77816 */ /* 0x000fc600000000c7 */
[----:B------:R-:W-:Y:S02]  /*3b40*/  IMAD.MOV.U32 R23, RZ, RZ, c[0x0][0x188] ;  /* 0x00006200ff177624 */ /* 0x000fe400078e00ff */
[----:B-1----:R-:W-:Y:S01]  /*3b50*/  IMAD.WIDE R34, R22, 0x2, R2 ;  /* 0x0000000216227825 */ /* 0x002fe200078e0202 */
[C---:B------:R-:W-:Y:S01]  /*3b60*/  ISETP.GT.AND P2, PT, R0.reuse, 0x30, PT ;  /* 0x000000300000780c */ /* 0x040fe20003f44270 */
[----:B------:R0:W2:Y:S02]  /*3b70*/  @P4 LDG.E.U16 R199, [R80.64] ;  /* 0x0000000450c74981 */ /* 0x0000a4000c1e1500 */
[----:B------:R-:W-:Y:S01]  /*3b80*/  IMAD.MOV.U32 R22, RZ, RZ, c[0x0][0x188] ;  /* 0x00006200ff167624 */ /* 0x000fe200078e00ff */
[----:B------:R-:W-:Y:S01]  /*3b90*/  ISETP.GT.AND P0, PT, R0, 0x1c, PT ;  /* 0x0000001c0000780c */ /* 0x000fe20003f04270 */
[----:B------:R-:W-:Y:S02]  /*3ba0*/  IMAD R23, R23, 0x28, RZ ;  /* 0x0000002817177824 */ /* 0x000fe400078e02ff */
[----:B------:R-:W-:Y:S01]  /*3bb0*/  IMAD R22, R22, 0x38, RZ ;  /* 0x0000003816167824 */ /* 0x000fe200078e02ff */
[----:B------:R-:W-:Y:S01]  /*3bc0*/  PRMT R210, RZ, 0x7610, R210 ;  /* 0x00007610ffd27816 */ /* 0x000fe200000000d2 */
[----:B------:R-:W-:Y:S01]  /*3bd0*/  IMAD.MOV.U32 R24, RZ, RZ, c[0x0][0x188] ;  /* 0x00006200ff187624 */ /* 0x000fe200078e00ff */
[----:B------:R-:W-:Y:S01]  /*3be0*/  ISETP.GT.AND P1, PT, R0, 0x1d, PT ;  /* 0x0000001d0000780c */ /* 0x000fe20003f24270 */
[----:B0-----:R-:W-:Y:S01]  /*3bf0*/  IMAD.WIDE R80, R23, 0x2, R2 ;  /* 0x0000000217507825 */ /* 0x001fe200078e0202 */
[----:B------:R-:W-:-:S03]  /*3c00*/  PRMT R184, RZ, 0x7610, R184 ;  /* 0x00007610ffb87816 */ /* 0x000fc600000000b8 */
[----:B------:R-:W-:Y:S01]  /*3c10*/  IMAD.WIDE R84, R22, 0x2, R2 ;  /* 0x0000000216547825 */ /* 0x000fe200078e0202 */
[----:B------:R-:W-:Y:S01]  /*3c20*/  PRMT R169, RZ, 0x7610, R169 ;  /* 0x00007610ffa97816 */ /* 0x000fe200000000a9 */
[----:B------:R0:W2:Y:S02]  /*3c30*/  @P3 LDG.E.U16 R210, [R80.64] ;  /* 0x0000000450d23981 */ /* 0x0000a4000c1e1500 */
[----:B------:R-:W-:Y:S02]  /*3c40*/  IMAD.MOV.U32 R22, RZ, RZ, c[0x0][0x188] ;  /* 0x00006200ff167624 */ /* 0x000fe400078e00ff */
[----:B------:R-:W-:Y:S01]  /*3c50*/  IMAD R24, R24, 0x1d, RZ ;  /* 0x0000001d18187824 */ /* 0x000fe200078e02ff */
[----:B------:R-:W-:Y:S01]  /*3c60*/  ISETP.GT.AND P3, PT, R0, 0x38, PT ;  /* 0x000000380000780c */ /* 0x000fe20003f64270 */
[----:B------:R-:W-:Y:S01]  /*3c70*/  IMAD R22, R22, 0x1f, RZ ;  /* 0x0000001f16167824 */ /* 0x000fe200078e02ff */
[----:B------:R-:W-:Y:S01]  /*3c80*/  PRMT R101, RZ, 0x7610, R101 ;  /* 0x00007610ff657816 */ /* 0x000fe20000000065 */
[----:B------:R1:W2:Y:S01]  /*3c90*/  @P2 LDG.E.U16 R184, [R82.64] ;  /* 0x0000000452b82981 */ /* 0x0002a2000c1e1500 */
[----:B------:R-:W-:Y:S01]  /*3ca0*/  ISETP.GT.AND P2, PT, R0, 0x1e, PT ;  /* 0x0000001e0000780c */ /* 0x000fe20003f44270 */
[----:B0-----:R-:W-:-:S02]  /*3cb0*/  IMAD.WIDE R80, R24, 0x2, R2 ;  /* 0x0000000218507825 */ /* 0x001fc400078e0202 */
[----:B------:R0:W2:Y:S02]  /*3cc0*/  @P0 LDG.E.U16 R169, [R34.64] ;  /* 0x0000000422a90981 */ /* 0x0000a4000c1e1500 */
[----:B------:R-:W-:Y:S01]  /*3cd0*/  IMAD.MOV.U32 R23, RZ, RZ, c[0x0][0x188] ;  /* 0x00006200ff177624 */ /* 0x000fe200078e00ff */
[----:B------:R-:W-:Y:S01]  /*3ce0*/  PRMT R203, RZ, 0x7610, R203 ;  /* 0x00007610ffcb7816 */ /* 0x000fe200000000cb */
[----:B------:R1:W2:Y:S01]  /*3cf0*/  @P1 LDG.E.U16 R101, [R80.64] ;  /* 0x0000000450651981 */ /* 0x0002a2000c1e1500 */
[----:B------:R-:W-:Y:S01]  /*3d00*/  ISETP.GT.AND P1, PT, R0, 0x1f, PT ;  /* 0x0000001f0000780c */ /* 0x000fe20003f24270 */
[----:B------:R-:W-:Y:S01]  /*3d10*/  IMAD R23, R23, 0x1e, RZ ;  /* 0x0000001e17177824 */ /* 0x000fe200078e02ff */
[----:B------:R-:W-:Y:S02]  /*3d20*/  PRMT R93, RZ, 0x7610, R93 ;  /* 0x00007610ff5d7816 */ /* 0x000fe4000000005d */
[----:B------:R1:W2:Y:S01]  /*3d30*/  @P3 LDG.E.U16 R203, [R84.64] ;  /* 0x0000000454cb3981 */ /* 0x0002a2000c1e1500 */
[----:B0-----:R-:W-:-:S04]  /*3d40*/  IMAD.WIDE R34, R22, 0x2, R2 ;  /* 0x0000000216227825 */ /* 0x001fc800078e0202 */
[----:B------:R-:W-:Y:S02]  /*3d50*/  IMAD.MOV.U32 R22, RZ, RZ, c[0x0][0x188] ;  /* 0x00006200ff167624 */ /* 0x000fe400078e00ff */
[----:B-1----:R-:W-:-:S04]  /*3d60*/  IMAD.WIDE R82, R23, 0x2, R2 ;  /* 0x0000000217527825 */ /* 0x002fc800078e0202 */
[----:B------:R-:W-:Y:S01]  /*3d70*/  IMAD R22, R22, 0x21, RZ ;  /* 0x0000002116167824 */ /* 0x000fe200078e02ff */
[----:B------:R-:W-:Y:S01]  /*3d80*/  PRMT R85, RZ, 0x7610, R85 ;  /* 0x00007610ff557816 */ /* 0x000fe20000000055 */
[----:B------:R0:W2:Y:S02]  /*3d90*/  @P2 LDG.E.U16 R93, [R82.64] ;  /* 0x00000004525d2981 */ /* 0x0000a4000c1e1500 */
[----:B------:R-:W-:Y:S01]  /*3da0*/  IMAD.WIDE R80, R22, 0x2, R2 ;  /* 0x0000000216507825 */ /* 0x000fe200078e0202 */
[----:B------:R-:W-:Y:S02]  /*3db0*/  ISETP.GT.AND P2, PT, R0, 0x21, PT ;  /* 0x000000210000780c */ /* 0x000fe40003f44270 */
[----:B------:R1:W2:Y:S01]  /*3dc0*/  @P1 LDG.E.U16 R85, [R34.64] ;  /* 0x0000000422551981 */ /* 0x0002a2000c1e1500 */
[----:B------:R-:W-:-:S04]  /*3dd0*/  IMAD.MOV.U32 R22, RZ, RZ, c[0x0][0x188] ;  /* 0x00006200ff167624 */ /* 0x000fc800078e00ff */
[----:B------:R-:W-:Y:S01]  /*3de0*/  IMAD R22, R22, 0x23, RZ ;  /* 0x0000002316167824 */ /* 0x000fe200078e02ff */
[----:B------:R-:W-:-:S03]  /*3df0*/  PRMT R198, RZ, 0x7610, R198 ;  /* 0x00007610ffc67816 */ /* 0x000fc600000000c6 */
[--C-:B-1----:R-:W-:Y:S01]  /*3e00*/  IMAD.WIDE R34, R22, 0x2, R2.reuse ;  /* 0x0000000216227825 */ /* 0x102fe200078e0202 */
[----:B------:R-:W-:Y:S02]  /*3e10*/  ISETP.GT.AND P3, PT, R0, 0x22, PT ;  /* 0x000000220000780c */ /* 0x000fe40003f64270 */
[----:B------:R1:W2:Y:S01]  /*3e20*/  @P2 LDG.E.U16 R198, [R80.64] ;  /* 0x0000000450c62981 */ /* 0x0002a2000c1e1500 */
[----:B------:R-:W-:Y:S02]  /*3e30*/  IMAD.MOV.U32 R22, RZ, RZ, c[0x0][0x188] ;  /* 0x00006200ff167624 */ /* 0x000fe400078e00ff */
[----:B------:R-:W-:Y:S02]  /*3e40*/  IMAD.MOV.U32 R23, RZ, RZ, c[0x0][0x188] ;  /* 0x00006200ff177624 */ /* 0x000fe400078e00ff */
[----:B------:R-:W-:Y:S01]  /*3e50*/  IMAD R22, R22, 0x24, RZ ;  /* 0x0000002416167824 */ /* 0x000fe200078e02ff */
[C---:B------:R-:W-:Y:S01]  /*3e60*/  ISETP.GT.AND P0, PT, R0.reuse, 0x24, PT ;  /* 0x000000240000780c */ /* 0x040fe20003f04270 */
[----:B------:R-:W-:Y:S01]  /*3e70*/  IMAD R23, R23, 0x22, RZ ;  /* 0x0000002217177824 */ /* 0x000fe200078e02ff */
[----:B------:R-:W-:Y:S01]  /*3e80*/  ISETP.GT.AND P4, PT, R0, 0x23, PT ;  /* 0x000000230000780c */ /* 0x000fe20003f84270 */
[----:B-1----:R-:W-:Y:S01]  /*3e90*/  IMAD.WIDE R80, R22, 0x2, R2 ;  /* 0x0000000216507825 */ /* 0x002fe200078e0202 */
[----:B------:R-:W-:-:S03]  /*3ea0*/  PRMT R190, RZ, 0x7610, R190 ;  /* 0x00007610ffbe7816 */ /* 0x000fc600000000be */
[----:B------:R-:W-:Y:S01]  /*3eb0*/  IMAD.MOV.U32 R22, RZ, RZ, c[0x0][0x188] ;  /* 0x00006200ff167624 */ /* 0x000fe200078e00ff */
[----:B------:R-:W-:Y:S01]  /*3ec0*/  ISETP.GT.AND P2, PT, R0, 0x26, PT ;  /* 0x000000260000780c */ /* 0x000fe20003f44270 */
[----:B0-----:R-:W-:Y:S01]  /*3ed0*/  IMAD.WIDE R82, R23, 0x2, R2 ;  /* 0x0000000217527825 */ /* 0x001fe200078e0202 */
[----:B------:R-:W-:-:S03]  /*3ee0*/  PRMT R168, RZ, 0x7610, R168 ;  /* 0x00007610ffa87816 */ /* 0x000fc600000000a8 */
[----:B------:R-:W-:Y:S01]  /*3ef0*/  IMAD.MOV.U32 R23, RZ, RZ, c[0x0][0x188] ;  /* 0x00006200ff177624 */ /* 0x000fe200078e00ff */
[----:B------:R-:W-:Y:S01]  /*3f00*/  PRMT R176, RZ, 0x7610, R176 ;  /* 0x00007610ffb07816 */ /* 0x000fe200000000b0 */
[----:B------:R-:W-:Y:S01]  /*3f10*/  IMAD R22, R22, 0x27, RZ ;  /* 0x0000002716167824 */ /* 0x000fe200078e02ff */
[----:B------:R-:W-:Y:S01]  /*3f20*/  ISETP.GT.AND P1, PT, R0, 0x25, PT ;  /* 0x000000250000780c */ /* 0x000fe20003f24270 */
[----:B------:R-:W-:Y:S01]  /*3f30*/  IMAD.MOV.U32 R24, RZ, RZ, c[0x0][0x188] ;  /* 0x00006200ff187624 */ /* 0x000fe200078e00ff */
[----:B------:R0:W2:Y:S01]  /*3f40*/  @P3 LDG.E.U16 R190, [R82.64] ;  /* 0x0000000452be3981 */ /* 0x0000a2000c1e1500 */
[----:B------:R-:W-:Y:S01]  /*3f50*/  IMAD R23, R23, 0x26, RZ ;  /* 0x0000002617177824 */ /* 0x000fe200078e02ff */
[----:B------:R-:W-:Y:S01]  /*3f60*/  PRMT R92, RZ, 0x7610, R92 ;  /* 0x00007610ff5c7816 */ /* 0x000fe2000000005c */
[----:B------:R-:W-:Y:S01]  /*3f70*/  IMAD R24, R24, 0x25, RZ ;  /* 0x0000002518187824 */ /* 0x000fe200078e02ff */
[----:B------:R1:W2:Y:S01]  /*3f80*/  @P0 LDG.E.U16 R168, [R80.64] ;  /* 0x0000000450a80981 */ /* 0x0002a2000c1e1500 */
[----:B------:R-:W-:-:S03]  /*3f90*/  PRMT R100, RZ, 0x7610, R100 ;  /* 0x00007610ff647816 */ /* 0x000fc60000000064 */
[----:B------:R3:W2:Y:S01]  /*3fa0*/  @P4 LDG.E.U16 R176, [R34.64] ;  /* 0x0000000422b04981 */ /* 0x0006a2000c1e1500 */
[----:B0-----:R-:W-:Y:S01]  /*3fb0*/  IMAD.WIDE R82, R22, 0x2, R2 ;  /* 0x0000000216527825 */ /* 0x001fe200078e0202 */
[----:B------:R-:W-:-:S03]  /*3fc0*/  ISETP.GT.AND P4, PT, R0, 0x2a, PT ;  /* 0x0000002a0000780c */ /* 0x000fc60003f84270 */
[----:B------:R-:W-:Y:S02]  /*3fd0*/  IMAD.MOV.U32 R22, RZ, RZ, c[0x0][0x188] ;  /* 0x00006200ff167624 */ /* 0x000fe400078e00ff */
[----:B-1----:R-:W-:Y:S01]  /*3fe0*/  IMAD.WIDE R80, R23, 0x2, R2 ;  /* 0x0000000217507825 */ /* 0x002fe200078e0202 */
[----:B------:R-:W-:-:S03]  /*3ff0*/  ISETP.GT.AND P0, PT, R0, 0x29, PT ;  /* 0x000000290000780c */ /* 0x000fc60003f04270 */
[----:B------:R-:W-:Y:S01]  /*4000*/  IMAD.MOV.U32 R23, RZ, RZ, c[0x0][0x188] ;  /* 0x00006200ff177624 */ /* 0x000fe200078e00ff */
[----:B------:R0:W2:Y:S01]  /*4010*/  @P2 LDG.E.U16 R92, [R80.64] ;  /* 0x00000004505c2981 */ /* 0x0000a2000c1e1500 */
[----:B------:R-:W-:Y:S02]  /*4020*/  IMAD R22, R22, 0x2a, RZ ;  /* 0x0000002a16167824 */ /* 0x000fe400078e02ff */
[----:B---3--:R-:W-:Y:S01]  /*4030*/  IMAD.WIDE R34, R24, 0x2, R2 ;  /* 0x0000000218227825 */ /* 0x008fe200078e0202 */
[----:B------:R-:W-:-:S03]  /*4040*/  PRMT R189, RZ, 0x7610, R189 ;  /* 0x00007610ffbd7816 */ /* 0x000fc600000000bd */
[----:B------:R-:W-:Y:S01]  /*4050*/  IMAD R23, R23, 0x29, RZ ;  /* 0x0000002917177824 */ /* 0x000fe200078e02ff */
[----:B------:R1:W3:Y:S01]  /*4060*/  @P1 LDG.E.U16 R100, [R34.64] ;  /* 0x0000000422641981 */ /* 0x0002e2000c1e1500 */
[----:B0-----:R-:W-:Y:S01]  /*4070*/  IMAD.WIDE R80, R22, 0x2, R2 ;  /* 0x0000000216507825 */ /* 0x001fe200078e0202 */
[----:B------:R-:W-:-:S03]  /*4080*/  ISETP.GT.AND P1, PT, R0, 0x2b, PT ;  /* 0x0000002b0000780c */ /* 0x000fc60003f24270 */
[----:B------:R-:W-:Y:S01]  /*4090*/  IMAD.MOV.U32 R22, RZ, RZ, c[0x0][0x188] ;  /* 0x00006200ff167624 */ /* 0x000fe200078e00ff */
[----:B------:R-:W-:Y:S01]  /*40a0*/  PRMT R197, RZ, 0x7610, R197 ;  /* 0x00007610ffc57816 */ /* 0x000fe200000000c5 */
[----:B------:R0:W2:Y:S01]  /*40b0*/  @P4 LDG.E.U16 R189, [R80.64] ;  /* 0x0000000450bd4981 */ /* 0x0000a2000c1e1500 */
[----:B-1----:R-:W-:-:S04]  /*40c0*/  IMAD.WIDE R34, R23, 0x2, R2 ;  /* 0x0000000217227825 */ /* 0x002fc800078e0202 */
[----:B------:R-:W-:Y:S01]  /*40d0*/  IMAD.MOV.U32 R23, RZ, RZ, c[0x0][0x188] ;  /* 0x00006200ff177624 */ /* 0x000fe200078e00ff */
[----:B------:R1:W2:Y:S01]  /*40e0*/  @P0 LDG.E.U16 R197, [R34.64] ;  /* 0x0000000422c50981 */ /* 0x0002a2000c1e1500 */
[----:B------:R-:W-:Y:S02]  /*40f0*/  IMAD R22, R22, 0x2c, RZ ;  /* 0x0000002c16167824 */ /* 0x000fe400078e02ff */
[----:B------:R-:W-:Y:S02]  /*4100*/  IMAD R23, R23, 0x2b, RZ ;  /* 0x0000002b17177824 */ /* 0x000fe400078e02ff */
[----:B0-----:R-:W-:Y:S01]  /*4110*/  IMAD.WIDE R80, R22, 0x2, R2 ;  /* 0x0000000216507825 */ /* 0x001fe200078e0202 */
[----:B------:R-:W-:-:S03]  /*4120*/  PRMT R175, RZ, 0x7610, R175 ;  /* 0x00007610ffaf7816 */ /* 0x000fc600000000af */
[----:B------:R-:W-:Y:S01]  /*4130*/  IMAD.MOV.U32 R22, RZ, RZ, c[0x0][0x188] ;  /* 0x00006200ff167624 */ /* 0x000fe200078e00ff */
[----:B------:R-:W-:Y:S01]  /*4140*/  ISETP.GT.AND P0, PT, R0, 0x31, PT ;  /* 0x000000310000780c */ /* 0x000fe20003f04270 */
[----:B-1----:R-:W-:-:S04]  /*4150*/  IMAD.WIDE R34, R23, 0x2, R2 ;  /* 0x0000000217227825 */ /* 0x002fc800078e0202 */
[----:B------:R-:W-:Y:S01]  /*4160*/  IMAD R22, R22, 0x31, RZ ;  /* 0x0000003116167824 */ /* 0x000fe200078e02ff */
[----:B------:R0:W2:Y:S01]  /*4170*/  @P1 LDG.E.U16 R175, [R34.64] ;  /* 0x0000000422af1981 */ /* 0x0000a2000c1e1500 */
[----:B------:R-:W-:Y:S02]  /*4180*/  PRMT R196, RZ, 0x7610, R196 ;  /* 0x00007610ffc47816 */ /* 0x000fe400000000c4 */
[----:B------:R-:W-:Y:S01]  /*4190*/  ISETP.GT.AND P1, PT, R0, 0x39, PT ;  /* 0x000000390000780c */ /* 0x000fe20003f24270 */
[----:B0-----:R-:W-:-:S04]  /*41a0*/  IMAD.WIDE R34, R22, 0x2, R2 ;  /* 0x0000000216227825 */ /* 0x001fc800078e0202 */
[----:B------:R-:W-:Y:S01]  /*41b0*/  IMAD.MOV.U32 R22, RZ, RZ, c[0x0][0x188] ;  /* 0x00006200ff167624 */ /* 0x000fe200078e00ff */
[----:B------:R0:W2:Y:S03]  /*41c0*/  @P0 LDG.E.U16 R196, [R34.64] ;  /* 0x0000000422c40981 */ /* 0x0000a6000c1e1500 */
[----:B------:R-:W-:Y:S01]  /*41d0*/  IMAD R22, R22, 0x39, RZ ;  /* 0x0000003916167824 */ /* 0x000fe200078e02ff */
[----:B------:R-:W-:Y:S02]  /*41e0*/  PRMT R195, RZ, 0x7610, R195 ;  /* 0x00007610ffc37816 */ /* 0x000fe400000000c3 */
[----:B------:R-:W-:Y:S01]  /*41f0*/  ISETP.GT.AND P0, PT, R0, 0x2d, PT ;  /* 0x0000002d0000780c */ /* 0x000fe20003f04270 */
[----:B0-----:R-:W-:-:S04]  /*4200*/  IMAD.WIDE R34, R22, 0x2, R2 ;  /* 0x0000000216227825 */ /* 0x001fc800078e0202 */
[----:B------:R-:W-:Y:S01]  /*4210*/  IMAD.MOV.U32 R22, RZ, RZ, c[0x0][0x188] ;  /* 0x00006200ff167624 */ /* 0x000fe200078e00ff */
[----:B------:R0:W3:Y:S03]  /*4220*/  @P1 LDG.E.U16 R195, [R34.64] ;  /* 0x0000000422c31981 */ /* 0x0000e6000c1e1500 */
[----:B------:R-:W-:Y:S01]  /*4230*/  IMAD R22, R22, 0x2d, RZ ;  /* 0x0000002d16167824 */ /* 0x000fe200078e02ff */
[----:B------:R-:W-:Y:S02]  /*4240*/  PRMT R99, RZ, 0x7610, R99 ;  /* 0x00007610ff637816 */ /* 0x000fe40000000063 */
[----:B------:R-:W-:Y:S01]  /*4250*/  ISETP.GT.AND P1, PT, R0, 0x2e, PT ;  /* 0x0000002e0000780c */ /* 0x000fe20003f24270 */
[----:B0-----:R-:W-:-:S04]  /*4260*/  IMAD.WIDE R34, R22, 0x2, R2 ;  /* 0x0000000216227825 */ /* 0x001fc800078e0202 */
[----:B------:R-:W-:Y:S01]  /*4270*/  IMAD.MOV.U32 R22, RZ, RZ, c[0x0][0x188] ;  /* 0x00006200ff167624 */ /* 0x000fe200078e00ff */
[----:B------:R-:W-:Y:S01]  /*4280*/  ISETP.GT.AND P3, PT, R0, 0x27, PT ;  /* 0x000000270000780c */ /* 0x000fe20003f64270 */
[----:B------:R0:W3:Y:S02]  /*4290*/  @P0 LDG.E.U16 R99, [R34.64] ;  /* 0x0000000422630981 */ /* 0x0000e4000c1e1500 */
[----:B------:R-:W-:Y:S01]  /*42a0*/  IMAD R22, R22, 0x2e, RZ ;  /* 0x0000002e16167824 */ /* 0x000fe200078e02ff */
[----:B------:R-:W-:Y:S02]  /*42b0*/  PRMT R91, RZ, 0x7610, R91 ;  /* 0x00007610ff5b7816 */ /* 0x000fe4000000005b */
[----:B------:R-:W-:Y:S01]  /*42c0*/  PRMT R84, RZ, 0x7610, R84 ;  /* 0x00007610ff547816 */ /* 0x000fe20000000054 */
[----:B0-----:R-:W-:Y:S01]  /*42d0*/  IMAD.WIDE R34, R22, 0x2, R2 ;  /* 0x0000000216227825 */ /* 0x001fe200078e0202 */
[----:B------:R-:W-:-:S05]  /*42e0*/  ISETP.GT.AND P0, PT, R0, 0x2f, PT ;  /* 0x0000002f0000780c */ /* 0x000fca0003f04270 */
[----:B------:R0:W3:Y:S01]  /*42f0*/  @P3 LDG.E.U16 R84, [R82.64] ;  /* 0x0000000452543981 */ /* 0x0000e2000c1e1500 */
[----:B------:R-:W-:-:S03]  /*4300*/  IMAD.MOV.U32 R22, RZ, RZ, c[0x0][0x188] ;  /* 0x00006200ff167624 */ /* 0x000fc600078e00ff */
[----:B------:R1:W3:Y:S01]  /*4310*/  @P1 LDG.E.U16 R91, [R34.64] ;  /* 0x00000004225b1981 */ /* 0x0002e2000c1e1500 */
[----:B------:R-:W-:Y:S01]  /*4320*/  IMAD R22, R22, 0x2f, RZ ;  /* 0x0000002f16167824 */ /* 0x000fe200078e02ff */
[----:B------:R-:W-:Y:S02]  /*4330*/  ISETP.GT.AND P1, PT, R0, 0x32, PT ;  /* 0x000000320000780c */ /* 0x000fe40003f24270 */
[----:B0-----:R-:W-:Y:S01]  /*4340*/  PRMT R83, RZ, 0x7610, R83 ;  /* 0x00007610ff537816 */ /* 0x001fe20000000053 */
[----:B-1----:R-:W-:-:S04]  /*4350*/  IMAD.WIDE R34, R22, 0x2, R2 ;  /* 0x0000000216227825 */ /* 0x002fc800078e0202 */
[----:B------:R-:W-:Y:S01]  /*4360*/  IMAD.MOV.U32 R22, RZ, RZ, c[0x0][0x188] ;  /* 0x00006200ff167624 */ /* 0x000fe200078e00ff */
[----:B------:R0:W3:Y:S03]  /*4370*/  @P0 LDG.E.U16 R83, [R34.64] ;  /* 0x0000000422530981 */ /* 0x0000e6000c1e1500 */
        /* <DEDUP_REMOVED lines=21> */
[----:B------:R-:W-:Y:S01]  /*44d0*/  ISETP.GT.AND P1, PT, R0, 0x36, PT ;  /* 0x000000360000780c */ /* 0x000fe20003f24270 */
[----:B0-----:R-:W-:-:S04]  /*44e0*/  IMAD.WIDE R34, R22, 0x2, R2 ;  /* 0x0000000216227825 */ /* 0x001fc800078e0202 */
[----:B------:R-:W-:Y:S01]  /*44f0*/  IMAD.MOV.U32 R22, RZ, RZ, c[0x0][0x188] ;  /* 0x00006200ff167624 */ /* 0x000fe200078e00ff */
[----:B------:R-:W-:Y:S01]  /*4500*/  PRMT R107, RZ, 0x7610, R107 ;  /* 0x00007610ff6b7816 */ /* 0x000fe2000000006b */
[----:B------:R0:W3:Y:S02]  /*4510*/  @P0 LDG.E.U16 R98, [R34.64] ;  /* 0x0000000422620981 */ /* 0x0000e4000c1e1500 */
[----:B------:R-:W-:Y:S01]  /*4520*/  IMAD R22, R22, 0x36, RZ ;  /* 0x0000003616167824 */ /* 0x000fe200078e02ff */
[----:B------:R-:W-:Y:S02]  /*4530*/  PRMT R90, RZ, 0x7610, R90 ;  /* 0x00007610ff5a7816 */ /* 0x000fe4000000005a */
[----:B------:R1:W3:Y:S01]  /*4540*/  @P2 LDG.E.U16 R107, [R80.64] ;  /* 0x00000004506b2981 */ /* 0x0002e2000c1e1500 */
        /* <DEDUP_REMOVED lines=33> */
[----:B------:R-:W0:Y:S03]  /*4760*/  S2R R23, SR_TID.X ;  /* 0x0000000000177919 */ /* 0x000e260000002100 */
[----:B------:R-:W-:Y:S01]  /*4770*/  IMAD R22, R22, 0x3e, RZ ;  /* 0x0000003e16167824 */ /* 0x000fe200078e02ff */
[----:B------:R1:W3:Y:S01]  /*4780*/  @P1 LDG.E.U16 R97, [R34.64] ;  /* 0x0000000422611981 */ /* 0x0002e2000c1e1500 */
[----:B------:R-:W-:Y:S02]  /*4790*/  ISETP.GT.AND P1, PT, R0, 0x3f, PT ;  /* 0x0000003f0000780c */ /* 0x000fe40003f24270 */
[----:B------:R-:W-:Y:S01]  /*47a0*/  PRMT R89, RZ, 0x7610, R89 ;  /* 0x00007610ff597816 */ /* 0x000fe20000000059 */
[----:B-1----:R-:W-:-:S04]  /*47b0*/  IMAD.WIDE R34, R22, 0x2, R2 ;  /* 0x0000000216227825 */ /* 0x002fc800078e0202 */
[----:B------:R-:W-:Y:S01]  /*47c0*/  IMAD.MOV.U32 R22, RZ, RZ, c[0x0][0x188] ;  /* 0x00006200ff167624 */ /* 0x000fe200078e00ff */
[----:B------:R1:W3:Y:S03]  /*47d0*/  @P0 LDG.E.U16 R89, [R34.64] ;  /* 0x0000000422590981 */ /* 0x0002e6000c1e1500 */
[----:B------:R-:W-:Y:S01]  /*47e0*/  IMAD R22, R22, 0x3f, RZ ;  /* 0x0000003f16167824 */ /* 0x000fe200078e02ff */
[----:B------:R-:W-:-:S03]  /*47f0*/  PRMT R81, RZ, 0x7610, R81 ;  /* 0x00007610ff517816 */ /* 0x000fc60000000051 */
[----:B-1----:R-:W-:-:S05]  /*4800*/  IMAD.WIDE R34, R22, 0x2, R2 ;  /* 0x0000000216227825 */ /* 0x002fca00078e0202 */
[----:B------:R1:W3:Y:S04]  /*4810*/  @P1 LDG.E.U16 R81, [R34.64] ;  /* 0x0000000422511981 */ /* 0x0002e8000c1e1500 */
[----:B------:R-:W-:Y:S01]  /*4820*/  BAR.SYNC.DEFER_BLOCKING 0x0 ;  /* 0x0000000000007b1d */ /* 0x000fe20000010000 */
[----:B0-----:R-:W-:Y:S01]  /*4830*/  LOP3.LUT R24, R23, 0x3f, RZ, 0xc0, !PT ;  /* 0x0000003f17187812 */ /* 0x001fe200078ec0ff */
[----:B------:R-:W-:-:S03]  /*4840*/  IMAD.MOV.U32 R22, RZ, RZ, R211 ;  /* 0x000000ffff167224 */ /* 0x000fc600078e00d3 */
[C---:B------:R-:W-:Y:S01]  /*4850*/  ISETP.GE.AND P0, PT, R24.reuse, R0, PT ;  /* 0x000000001800720c */ /* 0x040fe20003f06270 */
[----:B------:R-:W-:Y:S02]  /*4860*/  IMAD.MOV.U32 R23, RZ, RZ, R181 ;  /* 0x000000ffff177224 */ /* 0x000fe400078e00b5 */
[----:B------:R-:W-:Y:S01]  /*4870*/  IMAD R211, R24, c[0x0][0x18c], RZ ;  /* 0x0000630018d37a24 */ /* 0x000fe200078e02ff */
[----:B------:R-:W-:Y:S01]  /*4880*/  PRMT R80, RZ, 0x7610, R80 ;  /* 0x00007610ff507816 */ /* 0x000fe20000000050 */
[----:B------:R-:W-:Y:S02]  /*4890*/  IMAD.MOV.U32 R76, RZ, RZ, R40 ;  /* 0x000000ffff4c7224 */ /* 0x000fe400078e0028 */
[----:B-1----:R-:W-:Y:S01]  /*48a0*/  IMAD.WIDE R34, R211, 0x2, R22 ;  /* 0x00000002d3227825 */ /* 0x002fe200078e0216 */
[----:B------:R-:W-:-:S03]  /*48b0*/  PRMT R40, RZ, 0x7610, R40 ;  /* 0x00007610ff287816 */ /* 0x000fc60000000028 */
[----:B------:R-:W-:Y:S02]  /*48c0*/  IMAD.MOV.U32 R77, RZ, RZ, R179 ;  /* 0x000000ffff4d7224 */ /* 0x000fe400078e00b3 */
[--C-:B------:R-:W-:Y:S02]  /*48d0*/  IMAD.MOV.U32 R78, RZ, RZ, R43.reuse ;  /* 0x000000ffff4e7224 */ /* 0x100fe400078e002b */
[----:B------:R-:W-:Y:S01]  /*48e0*/  IMAD.MOV.U32 R79, RZ, RZ, R178 ;  /* 0x000000ffff4f7224 */ /* 0x000fe200078e00b2 */
[----:B------:R0:W3:Y:S01]  /*48f0*/  @!P0 LDG.E.U16 R80, [R34.64] ;  /* 0x0000000422508981 */ /* 0x0000e2000c1e1500 */
[----:B------:R-:W-:Y:S01]  /*4900*/  PRMT R43, RZ, 0x7610, R43 ;  /* 0x00007610ff2b7816 */ /* 0x000fe2000000002b */
[----:B0-----:R-:W-:-:S05]  /*4910*/  IMAD.WIDE R34, R211, 0x2, R76 ;  /* 0x00000002d3227825 */ /* 0x001fca00078e024c */
[----:B------:R0:W3:Y:S01]  /*4920*/  @!P0 LDG.E.U16 R40, [R34.64] ;  /* 0x0000000422288981 */ /* 0x0000e2000c1e1500 */
[----:B------:R-:W-:Y:S02]  /*4930*/  IMAD.MOV.U32 R30, RZ, RZ, R212 ;  /* 0x000000ffff1e7224 */ /* 0x000fe400078e00d4 */
[----:B------:R-:W-:Y:S02]  /*4940*/  IMAD.MOV.U32 R31, RZ, RZ, R42 ;  /* 0x000000ffff1f7224 */ /* 0x000fe400078e002a */
[C---:B0-----:R-:W-:Y:S01]  /*4950*/  IMAD.WIDE R34, R211.reuse, 0x2, R78 ;  /* 0x00000002d3227825 */ /* 0x041fe200078e024e */
[----:B------:R2:W-:Y:S04]  /*4960*/  STL.64 [R1+0x60], R2 ;  /* 0x0000600201007387 */ /* 0x0005e80000100a00 */
[----:B------:R0:W4:Y:S01]  /*4970*/  @!P0 LDG.E.U16 R43, [R34.64] ;  /* 0x00000004222b8981 */ /* 0x000122000c1e1500 */
[----:B------:R-:W-:-:S04]  /*4980*/  IMAD.WIDE R178, R211, 0x2, R30 ;  /* 0x00000002d3b27825 */ /* 0x000fc800078e021e */
[----:B--2---:R-:W-:Y:S01]  /*4990*/  IMAD.MOV.U32 R2, RZ, RZ, R214 ;  /* 0x000000ffff027224 */ /* 0x004fe200078e00d6 */
[----:B0-----:R-:W-:Y:S01]  /*49a0*/  PRMT R35, RZ, 0x7610, R35 ;  /* 0x00007610ff237816 */ /* 0x001fe20000000023 */
[----:B------:R-:W-:Y:S02]  /*49b0*/  IMAD.MOV.U32 R3, RZ, RZ, R213 ;  /* 0x000000ffff037224 */ /* 0x000fe400078e00d5 */
[----:B------:R-:W-:Y:S02]  /*49c0*/  IMAD.MOV.U32 R24, RZ, RZ, R218 ;  /* 0x000000ffff187224 */ /* 0x000fe400078e00da */
[----:B------:R-:W-:Y:S01]  /*49d0*/  IMAD.MOV.U32 R25, RZ, RZ, R217 ;  /* 0x000000ffff197224 */ /* 0x000fe200078e00d9 */
[----:B------:R0:W2:Y:S04]  /*49e0*/  @!P0 LDG.E.U16 R35, [R178.64] ;  /* 0x00000004b2238981 */ /* 0x0000a8000c1e1500 */
[----:B------:R1:W-:Y:S01]  /*49f0*/  STL.64 [R1+0x68], R2 ;  /* 0x0000680201007387 */ /* 0x0003e20000100a00 */
[----:B0-----:R-:W-:-:S03]  /*4a00*/  IMAD.WIDE R178, R211, 0x2, R2 ;  /* 0x00000002d3b27825 */ /* 0x001fc600078e0202 */
[----:B------:R-:W-:Y:S01]  /*4a10*/  STL.64 [R1+0x8], R24 ;  /* 0x0000081801007387 */ /* 0x000fe20000100a00 */
[----:B-1----:R-:W-:Y:S02]  /*4a20*/  IMAD.MOV.U32 R2, RZ, RZ, R220 ;  /* 0x000000ffff027224 */ /* 0x002fe400078e00dc */
[----:B------:R-:W-:-:S05]  /*4a30*/  IMAD.MOV.U32 R3, RZ, RZ, R219 ;  /* 0x000000ffff037224 */ /* 0x000fca00078e00db */
[----:B------:R-:W-:Y:S04]  /*4a40*/  STL.64 [R1], R2 ;  /* 0x0000000201007387 */ /* 0x000fe80000100a00 */
[----:B------:R-:W2:Y:S04]  /*4a50*/  LDL.LU R213, [R1+0x10] ;  /* 0x0000100001d57983 */ /* 0x000ea80000300800 */
[----:B------:R-:W4:Y:S01]  /*4a60*/  LDL.LU R212, [R1+0x14] ;  /* 0x0000140001d47983 */ /* 0x000f220000300800 */
[----:B------:R-:W-:-:S03]  /*4a70*/  IMAD.MOV.U32 R29, RZ, RZ, R215 ;  /* 0x000000ffff1d7224 */ /* 0x000fc600078e00d7 */
[----:B------:R-:W5:Y:S01]  /*4a80*/  LDL.LU R215, [R1+0x18] ;  /* 0x0000180001d77983 */ /* 0x000f620000300800 */
[----:B------:R-:W-:Y:S01]  /*4a90*/  PRMT R42, RZ, 0x7610, R42 ;  /* 0x00007610ff2a7816 */ /* 0x000fe2000000002a */
[----:B------:R-:W-:Y:S01]  /*4aa0*/  IMAD.MOV.U32 R28, RZ, RZ, R216 ;  /* 0x000000ffff1c7224 */ /* 0x000fe200078e00d8 */
[----:B------:R-:W-:Y:S01]  /*4ab0*/  PRMT R34, RZ, 0x7610, R34 ;  /* 0x00007610ff227816 */ /* 0x000fe20000000022 */
[----:B------:R0:W-:Y:S04]  /*4ac0*/  STS.U16 [R207], R41 ;  /* 0x00000029cf007388 */ /* 0x0001e80000000400 */
[----:B------:R1:W5:Y:S04]  /*4ad0*/  @!P0 LDG.E.U16 R42, [R178.64] ;  /* 0x00000004b22a8981 */ /* 0x000368000c1e1500 */
[----:B------:R0:W-:Y:S01]  /*4ae0*/  STS.U16 [R207+0x1000], R177 ;  /* 0x001000b1cf007388 */ /* 0x0001e20000000400 */
[----:B------:R-:W-:-:S03]  /*4af0*/  IMAD.MOV.U32 R26, RZ, RZ, R224 ;  /* 0x000000ffff1a7224 */ /* 0x000fc600078e00e0 */
[----:B------:R0:W-:Y:S01]  /*4b00*/  STS.U16 [R207+0x2000], R180 ;  /* 0x002000b4cf007388 */ /* 0x0001e20000000400 */
[----:B-1----:R-:W-:Y:S01]  /*4b10*/  IMAD.WIDE R178, R211, 0x2, R28 ;  /* 0x00000002d3b27825 */ /* 0x002fe200078e021c */
[----:B0-----:R-:W-:-:S03]  /*4b20*/  PRMT R41, RZ, 0x7610, R41 ;  /* 0x00007610ff297816 */ /* 0x001fc60000000029 */
[----:B------:R-:W-:Y:S01]  /*4b30*/  IMAD.MOV.U32 R27, RZ, RZ, R223 ;  /* 0x000000ffff1b7224 */ /* 0x000fe200078e00df */
[----:B------:R0:W5:Y:S01]  /*4b40*/  @!P0 LDG.E.U16 R34, [R178.64] ;  /* 0x00000004b2228981 */ /* 0x000162000c1e1500 */
[----:B------:R-:W-:Y:S02]  /*4b50*/  PRMT R177, RZ, 0x7610, R177 ;  /* 0x00007610ffb17816 */ /* 0x000fe400000000b1 */
[----:B------:R-:W-:Y:S01]  /*4b60*/  LOP3.LUT R251, R251, R250, RZ, 0x3c, !PT ;  /* 0x000000fafbfb7212 */ /* 0x000fe200078e3cff */
[----:B------:R-:W-:Y:S01]  /*4b70*/  STS.U16 [R207+0x3000], R183 ;  /* 0x003000b7cf007388 */ /* 0x000fe20000000400 */
[----:B------:R-:W-:-:S03]  /*4b80*/  LOP3.LUT R249, R249, R248, RZ, 0x3c, !PT ;  /* 0x000000f8f9f97212 */ /* 0x000fc600078e3cff */
[----:B------:R-:W-:Y:S01]  /*4b90*/  STS.U16 [R207+0x4000], R182 ;  /* 0x004000b6cf007388 */ /* 0x000fe20000000400 */
[----:B0-----:R-:W-:Y:S01]  /*4ba0*/  IMAD.WIDE R178, R211, 0x2, R24 ;  /* 0x00000002d3b27825 */ /* 0x001fe200078e0218 */
[----:B------:R-:W-:Y:S02]  /*4bb0*/  LOP3.LUT R247, R247, R246, RZ, 0x3c, !PT ;  /* 0x000000f6f7f77212 */ /* 0x000fe400078e3cff */
[----:B------:R-:W-:Y:S04]  /*4bc0*/  STS.U16 [R207+0x6000], R184 ;  /* 0x006000b8cf007388 */ /* 0x000fe80000000400 */
[----:B------:R0:W5:Y:S01]  /*4bd0*/  @!P0 LDG.E.U16 R41, [R178.64] ;  /* 0x00000004b2298981 */ /* 0x000162000c1e1500 */
[----:B------:R-:W-:Y:S02]  /*4be0*/  IMAD.MOV.U32 R24, RZ, RZ, R222 ;  /* 0x000000ffff187224 */ /* 0x000fe400078e00de */
[----:B------:R-:W-:Y:S01]  /*4bf0*/  IMAD.MOV.U32 R25, RZ, RZ, R221 ;  /* 0x000000ffff197224 */ /* 0x000fe200078e00dd */
[----:B------:R-:W-:Y:S01]  /*4c00*/  LOP3.LUT R245, R245, R244, RZ, 0x3c, !PT ;  /* 0x000000f4f5f57212 */ /* 0x000fe200078e3cff */
[----:B------:R-:W-:Y:S01]  /*4c10*/  STS.U16 [R207+0x7000], R203 ;  /* 0x007000cbcf007388 */ /* 0x000fe20000000400 */
[----:B------:R-:W-:-:S03]  /*4c20*/  LOP3.LUT R243, R243, R242, RZ, 0x3c, !PT ;  /* 0x000000f2f3f37212 */ /* 0x000fc600078e3cff */
[----:B------:R1:W-:Y:S01]  /*4c30*/  STS.U16 [R207+0x5000], R210 ;  /* 0x005000d2cf007388 */ /* 0x0003e20000000400 */
[----:B0-----:R-:W-:Y:S01]  /*4c40*/  IMAD.WIDE R178, R211, 0x2, R2 ;  /* 0x00000002d3b27825 */ /* 0x001fe200078e0202 */
[----:B------:R-:W-:Y:S02]  /*4c50*/  LOP3.LUT R241, R241, R240, RZ, 0x3c, !PT ;  /* 0x000000f0f1f17212 */ /* 0x000fe400078e3cff */
[----:B------:R-:W-:Y:S01]  /*4c60*/  LOP3.LUT R239, R239, R238, RZ, 0x3c, !PT ;  /* 0x000000eeefef7212 */ /* 0x000fe200078e3cff */
[----:B------:R-:W5:Y:S01]  /*4c70*/  LDL.LU R214, [R1+0x1c] ;  /* 0x00001c0001d67983 */ /* 0x000f620000300800 */
[----:B------:R-:W-:-:S03]  /*4c80*/  IMAD.WIDE R180, R211, 0x2, R24 ;  /* 0x00000002d3b47825 */ /* 0x000fc600078e0218 */
[----:B------:R0:W5:Y:S01]  /*4c90*/  @!P0 LDG.E.U16 R177, [R178.64] ;  /* 0x00000004b2b18981 */ /* 0x000162000c1e1500 */
[----:B------:R-:W-:Y:S01]  /*4ca0*/  IMAD.MOV.U32 R2, RZ, RZ, R226 ;  /* 0x000000ffff027224 */ /* 0x000fe200078e00e2 */
[----:B------:R-:W-:Y:S01]  /*4cb0*/  LOP3.LUT R250, R251, R250, RZ, 0x3c, !PT ;  /* 0x000000fafbfa7212 */ /* 0x000fe200078e3cff */
[----:B------:R-:W-:Y:S01]  /*4cc0*/  IMAD.MOV.U32 R3, RZ, RZ, R225 ;  /* 0x000000ffff037224 */ /* 0x000fe200078e00e1 */
[----:B------:R-:W-:Y:S01]  /*4cd0*/  LOP3.LUT R248, R249, R248, RZ, 0x3c, !PT ;  /* 0x000000f8f9f87212 */ /* 0x000fe200078e3cff */
[----:B-1----:R-:W5:Y:S01]  /*4ce0*/  LDL.LU R210, [R1+0x24] ;  /* 0x0000240001d27983 */ /* 0x002f620000300800 */
[----:B0-----:R-:W-:Y:S02]  /*4cf0*/  PRMT R178, RZ, 0x7610, R178 ;  /* 0x00007610ffb27816 */ /* 0x001fe400000000b2 */
[----:B------:R-:W-:-:S04]  /*4d00*/  PRMT R179, RZ, 0x7610, R179 ;  /* 0x00007610ffb37816 */ /* 0x000fc800000000b3 */
[----:B------:R0:W5:Y:S01]  /*4d10*/  @!P0 LDG.E.U16 R178, [R180.64] ;  /* 0x00000004b4b28981 */ /* 0x000162000c1e1500 */
[----:B------:R-:W-:Y:S01]  /*4d20*/  IMAD.WIDE R182, R211, 0x2, R2 ;  /* 0x00000002d3b67825 */ /* 0x000fe200078e0202 */
[----:B------:R-:W-:-:S03]  /*4d30*/  LOP3.LUT R251, R251, R250, RZ, 0x3c, !PT ;  /* 0x000000fafbfb7212 */ /* 0x000fc600078e3cff */
[----:B0-----:R-:W-:-:S05]  /*4d40*/  IMAD.WIDE R180, R211, 0x2, R26 ;  /* 0x00000002d3b47825 */ /* 0x001fca00078e021a */
[----:B------:R0:W5:Y:S01]  /*4d50*/  @!P0 LDG.E.U16 R179, [R180.64] ;  /* 0x00000004b4b38981 */ /* 0x000162000c1e1500 */
[----:B------:R-:W-:Y:S02]  /*4d60*/  LOP3.LUT R249, R249, R248, RZ, 0x3c, !PT ;  /* 0x000000f8f9f97212 */ /* 0x000fe400078e3cff */
[----:B0-----:R-:W-:Y:S02]  /*4d70*/  PRMT R180, RZ, 0x7610, R180 ;  /* 0x00007610ffb47816 */ /* 0x001fe400000000b4 */
[----:B------:R-:W-:-:S04]  /*4d80*/  PRMT R181, RZ, 0x7610, R181 ;  /* 0x00007610ffb57816 */ /* 0x000fc800000000b5 */
[----:B------:R0:W5:Y:S01]  /*4d90*/  @!P0 LDG.E.U16 R180, [R182.64] ;  /* 0x00000004b6b48981 */ /* 0x000162000c1e1500 */
[----:B------:R-:W-:Y:S02]  /*4da0*/  LOP3.LUT R246, R247, R246, RZ, 0x3c, !PT ;  /* 0x000000f6f7f67212 */ /* 0x000fe400078e3cff */
[----:B------:R-:W-:Y:S01]  /*4db0*/  PRMT R184, RZ, 0x7610, R184 ;  /* 0x00007610ffb87816 */ /* 0x000fe200000000b8 */
[----:B0-----:R-:W-:Y:S01]  /*4dc0*/  IMAD.WIDE R182, R211, 0x2, R250 ;  /* 0x00000002d3b67825 */ /* 0x001fe200078e02fa */
[----:B------:R-:W-:-:S04]  /*4dd0*/  LOP3.LUT R247, R247, R246, RZ, 0x3c, !PT ;  /* 0x000000f6f7f77212 */ /* 0x000fc800078e3cff */
[----:B------:R0:W5:Y:S01]  /*4de0*/  @!P0 LDG.E.U16 R181, [R182.64] ;  /* 0x00000004b6b58981 */ /* 0x000162000c1e1500 */
[----:B------:R-:W-:Y:S02]  /*4df0*/  LOP3.LUT R244, R245, R244, RZ, 0x3c, !PT ;  /* 0x000000f4f5f47212 */ /* 0x000fe400078e3cff */
[----:B------:R-:W-:Y:S02]  /*4e00*/  LOP3.LUT R216, R207, 0x10, RZ, 0x3c, !PT ;  /* 0x00000010cfd87812 */ /* 0x000fe400078e3cff */
[----:B------:R-:W-:Y:S01]  /*4e10*/  PRMT R203, RZ, 0x7610, R203 ;  /* 0x00007610ffcb7816 */ /* 0x000fe200000000cb */
[----:B0-----:R-:W-:Y:S01]  /*4e20*/  IMAD.WIDE R182, R211, 0x2, R248 ;  /* 0x00000002d3b67825 */ /* 0x001fe200078e02f8 */
[----:B------:R-:W-:-:S04]  /*4e30*/  LOP3.LUT R245, R245, R244, RZ, 0x3c, !PT ;  /* 0x000000f4f5f57212 */ /* 0x000fc800078e3cff */
[----:B------:R0:W5:Y:S01]  /*4e40*/  @!P0 LDG.E.U16 R184, [R182.64] ;  /* 0x00000004b6b88981 */ /* 0x000162000c1e1500 */
[----:B------:R-:W-:-:S03]  /*4e50*/  LOP3.LUT R242, R243, R242, RZ, 0x3c, !PT ;  /* 0x000000f2f3f27212 */ /* 0x000fc600078e3cff */
[----:B------:R1:W-:Y:S01]  /*4e60*/  STS.U16 [R216+0x200], R202 ;  /* 0x000200cad8007388 */ /* 0x0003e20000000400 */
[----:B0-----:R-:W-:Y:S01]  /*4e70*/  IMAD.WIDE R182, R211, 0x2, R246 ;  /* 0x00000002d3b67825 */ /* 0x001fe200078e02f6 */
[----:B------:R-:W-:Y:S02]  /*4e80*/  LOP3.LUT R243, R243, R242, RZ, 0x3c, !PT ;  /* 0x000000f2f3f37212 */ /* 0x000fe400078e3cff */
[----:B-1----:R-:W-:Y:S02]  /*4e90*/  PRMT R202, RZ, 0x7610, R202 ;  /* 0x00007610ffca7816 */ /* 0x002fe400000000ca */
[----:B------:R0:W5:Y:S01]  /*4ea0*/  @!P0 LDG.E.U16 R203, [R182.64] ;  /* 0x00000004b6cb8981 */ /* 0x000162000c1e1500 */
[----:B------:R-:W-:-:S03]  /*4eb0*/  LOP3.LUT R240, R241, R240, RZ, 0x3c, !PT ;  /* 0x000000f0f1f07212 */ /* 0x000fc600078e3cff */
[----:B------:R1:W-:Y:S01]  /*4ec0*/  STS.U16 [R216+0x1200], R201 ;  /* 0x001200c9d8007388 */ /* 0x0003e20000000400 */
[----:B0-----:R-:W-:Y:S01]  /*4ed0*/  IMAD.WIDE R182, R211, 0x2, R244 ;  /* 0x00000002d3b67825 */ /* 0x001fe200078e02f4 */
[----:B------:R-:W-:Y:S02]  /*4ee0*/  LOP3.LUT R241, R241, R240, RZ, 0x3c, !PT ;  /* 0x000000f0f1f17212 */ /* 0x000fe400078e3cff */
[----:B-1----:R-:W-:Y:S02]  /*4ef0*/  PRMT R201, RZ, 0x7610, R201 ;  /* 0x00007610ffc97816 */ /* 0x002fe400000000c9 */
[----:B------:R0:W5:Y:S01]  /*4f00*/  @!P0 LDG.E.U16 R202, [R182.64] ;  /* 0x00000004b6ca8981 */ /* 0x000162000c1e1500 */
[----:B------:R-:W-:Y:S02]  /*4f10*/  LOP3.LUT R238, R239, R238, RZ, 0x3c, !PT ;  /* 0x000000eeefee7212 */ /* 0x000fe400078e3cff */
[----:B------:R-:W-:Y:S01]  /*4f20*/  LOP3.LUT R237, R237, R236, RZ, 0x3c, !PT ;  /* 0x000000eceded7212 */ /* 0x000fe200078e3cff */
[----:B------:R1:W-:Y:S01]  /*4f30*/  STS.U16 [R216+0x2200], R200 ;  /* 0x002200c8d8007388 */ /* 0x0003e20000000400 */
[----:B0-----:R-:W-:Y:S01]  /*4f40*/  IMAD.WIDE R182, R211, 0x2, R242 ;  /* 0x00000002d3b67825 */ /* 0x001fe200078e02f2 */
[----:B------:R-:W-:-:S02]  /*4f50*/  LOP3.LUT R239, R239, R238, RZ, 0x3c, !PT ;  /* 0x000000eeefef7212 */ /* 0x000fc400078e3cff */
[----:B-1----:R-:W-:Y:S02]  /*4f60*/  PRMT R200, RZ, 0x7610, R200 ;  /* 0x00007610ffc87816 */ /* 0x002fe400000000c8 */
[----:B------:R0:W5:Y:S01]  /*4f70*/  @!P0 LDG.E.U16 R201, [R182.64] ;  /* 0x00000004b6c98981 */ /* 0x000162000c1e1500 */
[----:B------:R-:W-:Y:S02]  /*4f80*/  LOP3.LUT R236, R237, R236, RZ, 0x3c, !PT ;  /* 0x000000ecedec7212 */ /* 0x000fe400078e3cff */
[----:B------:R-:W-:Y:S01]  /*4f90*/  LOP3.LUT R235, R235, R234, RZ, 0x3c, !PT ;  /* 0x000000eaebeb7212 */ /* 0x000fe200078e3cff */
[----:B------:R1:W-:Y:S01]  /*4fa0*/  STS.U16 [R216+0x3200], R199 ;  /* 0x003200c7d8007388 */ /* 0x0003e20000000400 */
[----:B0-----:R-:W-:Y:S01]  /*4fb0*/  IMAD.WIDE R182, R211, 0x2, R240 ;  /* 0x00000002d3b67825 */ /* 0x001fe200078e02f0 */
[----:B------:R-:W-:Y:S02]  /*4fc0*/  LOP3.LUT R237, R237, R236, RZ, 0x3c, !PT ;  /* 0x000000eceded7212 */ /* 0x000fe400078e3cff */
[----:B-1----:R-:W-:-:S02]  /*4fd0*/  PRMT R199, RZ, 0x7610, R199 ;  /* 0x00007610ffc77816 */ /* 0x002fc400000000c7 */
[----:B------:R0:W5:Y:S01]  /*4fe0*/  @!P0 LDG.E.U16 R200, [R182.64] ;  /* 0x00000004b6c88981 */ /* 0x000162000c1e1500 */
[----:B------:R-:W-:Y:S02]  /*4ff0*/  LOP3.LUT R234, R235, R234, RZ, 0x3c, !PT ;  /* 0x000000eaebea7212 */ /* 0x000fe400078e3cff */
[----:B------:R-:W-:Y:S01]  /*5000*/  LOP3.LUT R233, R233, R232, RZ, 0x3c, !PT ;  /* 0x000000e8e9e97212 */ /* 0x000fe200078e3cff */
[----:B------:R1:W-:Y:S01]  /*5010*/  STS.U16 [R216+0x4200], R198 ;  /* 0x004200c6d8007388 */ /* 0x0003e20000000400 */
[----:B0-----:R-:W-:Y:S01]  /*5020*/  IMAD.WIDE R182, R211, 0x2, R238 ;  /* 0x00000002d3b67825 */ /* 0x001fe200078e02ee */
[----:B------:R-:W-:Y:S02]  /*5030*/  LOP3.LUT R235, R235, R234, RZ, 0x3c, !PT ;  /* 0x000000eaebeb7212 */ /* 0x000fe400078e3cff */
[----:B-1----:R-:W-:Y:S02]  /*5040*/  PRMT R198, RZ, 0x7610, R198 ;  /* 0x00007610ffc67816 */ /* 0x002fe400000000c6 */
[----:B------:R0:W5:Y:S01]  /*5050*/  @!P0 LDG.E.U16 R199, [R182.64] ;  /* 0x00000004b6c78981 */ /* 0x000162000c1e1500 */
[----:B------:R-:W-:-:S02]  /*5060*/  LOP3.LUT R232, R233, R232, RZ, 0x3c, !PT ;  /* 0x000000e8e9e87212 */ /* 0x000fc400078e3cff */
[----:B------:R-:W-:Y:S01]  /*5070*/  LOP3.LUT R231, R231, R230, RZ, 0x3c, !PT ;  /* 0x000000e6e7e77212 */ /* 0x000fe200078e3cff */
        /* <DEDUP_REMOVED lines=12> */
[----:B------:R-:W-:-:S03]  /*5140*/  LOP3.LUT R228, R229, R228, RZ, 0x3c, !PT ;  /* 0x000000e4e5e47212 */ /* 0x000fc600078e3cff */
[----:B---3--:R1:W-:Y:S01]  /*5150*/  STS.U16 [R216+0x7200], R195 ;  /* 0x007200c3d8007388 */ /* 0x0083e20000000400 */
[----:B0-----:R-:W-:Y:S01]  /*5160*/  IMAD.WIDE R182, R211, 0x2, R232 ;  /* 0x00000002d3b67825 */ /* 0x001fe200078e02e8 */
[----:B------:R-:W-:Y:S02]  /*5170*/  LOP3.LUT R229, R229, R228, RZ, 0x3c, !PT ;  /* 0x000000e4e5e57212 */ /* 0x000fe400078e3cff */
[----:B-1----:R-:W-:Y:S02]  /*5180*/  PRMT R195, RZ, 0x7610, R195 ;  /* 0x00007610ffc37816 */ /* 0x002fe400000000c3 */
[----:B------:R0:W3:Y:S02]  /*5190*/  @!P0 LDG.E.U16 R196, [R182.64] ;  /* 0x00000004b6c48981 */ /* 0x0000e4000c1e1500 */
[----:B0-----:R-:W-:-:S05]  /*51a0*/  IMAD.WIDE R182, R211, 0x2, R230 ;  /* 0x00000002d3b67825 */ /* 0x001fca00078e02e6 */
[----:B------:R0:W3:Y:S02]  /*51b0*/  @!P0 LDG.E.U16 R195, [R182.64] ;  /* 0x00000004b6c38981 */ /* 0x0000e4000c1e1500 */
[----:B0-----:R-:W-:Y:S02]  /*51c0*/  IMAD.WIDE R182, R211, 0x2, R228 ;  /* 0x00000002d3b67825 */ /* 0x001fe400078e02e4 */
[----:B------:R-:W3:Y:S02]  /*51d0*/  LDL.LU R211, [R1+0x20] ;  /* 0x0000200001d37983 */ /* 0x000ee40000300800 */
[----:B--2---:R-:W-:Y:S02]  /*51e0*/  IMAD.MOV.U32 R225, RZ, RZ, R213 ;  /* 0x000000ffffe17224 */ /* 0x004fe400078e00d5 */
[----:B------:R-:W2:Y:S01]  /*51f0*/  LDL.LU R213, [R1+0x28] ;  /* 0x0000280001d57983 */ /* 0x000ea20000300800 */
[----:B----4-:R-:W-:-:S03]  /*5200*/  IMAD.MOV.U32 R224, RZ, RZ, R212 ;  /* 0x000000ffffe07224 */ /* 0x010fc600078e00d4 */
[----:B------:R-:W4:Y:S04]  /*5210*/  LDL.LU R212, [R1+0x2c] ;  /* 0x00002c0001d47983 */ /* 0x000f280000300800 */
[----:B------:R-:W0:Y:S01]  /*5220*/  S2R R216, SR_TID.X ;  /* 0x0000000000d87919 */ /* 0x000e220000002100 */
[----:B------:R-:W-:Y:S02]  /*5230*/  IMAD.MOV.U32 R226, RZ, RZ, R252 ;  /* 0x000000ffffe27224 */ /* 0x000fe400078e00fc */
[----:B-----5:R-:W-:Y:S01]  /*5240*/  IMAD.MOV.U32 R223, RZ, RZ, R215 ;  /* 0x000000ffffdf7224 */ /* 0x020fe200078e00d7 */
[----:B0-----:R-:W-:-:S05]  /*5250*/  LOP3.LUT R216, R216, 0x3f, RZ, 0xc0, !PT ;  /* 0x0000003fd8d87812 */ /* 0x001fca00078ec0ff */
[----:B------:R-:W-:Y:S02]  /*5260*/  IMAD R252, R216, c[0x0][0x18c], RZ ;  /* 0x00006300d8fc7a24 */ /* 0x000fe400078e02ff */
[----:B------:R-:W5:Y:S04]  /*5270*/  LDL.LU R216, [R1+0x30] ;  /* 0x0000300001d87983 */ /* 0x000f680000300800 */
[----:B------:R-:W5:Y:S01]  /*5280*/  LDL.LU R215, [R1+0x34] ;  /* 0x0000340001d77983 */ /* 0x000f620000300800 */
[----:B------:R-:W-:Y:S01]  /*5290*/  IMAD.MOV.U32 R220, RZ, RZ, R210 ;  /* 0x000000ffffdc7224 */ /* 0x000fe200078e00d2 */
[----:B------:R-:W-:-:S05]  /*52a0*/  LOP3.LUT R217, R207, 0x20, RZ, 0x3c, !PT ;  /* 0x00000020cfd97812 */ /* 0x000fca00078e3cff */
[----:B------:R0:W-:Y:S01]  /*52b0*/  STS.U16 [R217+0x400], R194 ;  /* 0x000400c2d9007388 */ /* 0x0001e20000000400 */
[----:B------:R-:W-:-:S03]  /*52c0*/  IMAD.MOV.U32 R222, RZ, RZ, R214 ;  /* 0x000000ffffde7224 */ /* 0x000fc600078e00d6 */
[----:B------:R1:W-:Y:S01]  /*52d0*/  STS.U16 [R217+0x1400], R193 ;  /* 0x001400c1d9007388 */ /* 0x0003e20000000400 */
[----:B0-----:R-:W-:-:S03]  /*52e0*/  PRMT R194, RZ, 0x7610, R194 ;  /* 0x00007610ffc27816 */ /* 0x001fc600000000c2 */
[----:B------:R-:W0:Y:S01]  /*52f0*/  S2R R214, SR_TID.X ;  /* 0x0000000000d67919 */ /* 0x000e220000002100 */
[----:B-1----:R-:W-:-:S03]  /*5300*/  PRMT R193, RZ, 0x7610, R193 ;  /* 0x00007610ffc17816 */ /* 0x002fc600000000c1 */
[----:B------:R1:W5:Y:S04]  /*5310*/  @!P0 LDG.E.U16 R194, [R182.64] ;  /* 0x00000004b6c28981 */ /* 0x000368000c1e1500 */
[----:B------:R1:W-:Y:S02]  /*5320*/  STS.U16 [R217+0x2400], R192 ;  /* 0x002400c0d9007388 */ /* 0x0003e40000000400 */
[----:B-1----:R-:W-:Y:S01]  /*5330*/  IMAD.WIDE R182, R252, 0x2, R226 ;  /* 0x00000002fcb67825 */ /* 0x002fe200078e02e2 */
[----:B------:R-:W-:-:S04]  /*5340*/  PRMT R192, RZ, 0x7610, R192 ;  /* 0x00007610ffc07816 */ /* 0x000fc800000000c0 */
[----:B------:R1:W5:Y:S04]  /*5350*/  @!P0 LDG.E.U16 R193, [R182.64] ;  /* 0x00000004b6c18981 */ /* 0x000368000c1e1500 */
[----:B------:R0:W-:Y:S01]  /*5360*/  STS.U16 [R217+0x3400], R191 ;  /* 0x003400bfd9007388 */ /* 0x0001e20000000400 */
[----:B-1----:R-:W-:Y:S01]  /*5370*/  IMAD.WIDE R182, R252, 0x2, R224 ;  /* 0x00000002fcb67825 */ /* 0x002fe200078e02e0 */
[----:B0-----:R-:W-:-:S04]  /*5380*/  PRMT R191, RZ, 0x7610, R191 ;  /* 0x00007610ffbf7816 */ /* 0x001fc800000000bf */
[----:B------:R0:W5:Y:S04]  /*5390*/  @!P0 LDG.E.U16 R192, [R182.64] ;  /* 0x00000004b6c08981 */ /* 0x000168000c1e1500 */
[----:B------:R1:W-:Y:S01]  /*53a0*/  STS.U16 [R217+0x4400], R190 ;  /* 0x004400bed9007388 */ /* 0x0003e20000000400 */
[----:B0-----:R-:W-:Y:S01]  /*53b0*/  IMAD.WIDE R182, R252, 0x2, R222 ;  /* 0x00000002fcb67825 */ /* 0x001fe200078e02de */
[----:B-1----:R-:W-:-:S04]  /*53c0*/  PRMT R190, RZ, 0x7610, R190 ;  /* 0x00007610ffbe7816 */ /* 0x002fc800000000be */
[----:B------:R0:W5:Y:S01]  /*53d0*/  @!P0 LDG.E.U16 R191, [R182.64] ;  /* 0x00000004b6bf8981 */ /* 0x000162000c1e1500 */
[----:B------:R-:W-:-:S03]  /*53e0*/  LOP3.LUT R214, R214, 0x3f, RZ, 0xc0, !PT ;  /* 0x0000003fd6d67812 */ /* 0x000fc600078ec0ff */
[----:B------:R1:W-:Y:S04]  /*53f0*/  STS.U16 [R217+0x5400], R189 ;  /* 0x005400bdd9007388 */ /* 0x0003e80000000400 */
[----:B------:R5:W-:Y:S01]  /*5400*/  STS.U16 [R217+0x6400], R188 ;  /* 0x006400bcd9007388 */ /* 0x000be20000000400 */
[----:B-1----:R-:W-:Y:S01]  /*5410*/  PRMT R189, RZ, 0x7610, R189 ;  /* 0x00007610ffbd7816 */ /* 0x002fe200000000bd */
[----:B---3--:R-:W-:Y:S02]  /*5420*/  IMAD.MOV.U32 R221, RZ, RZ, R211 ;  /* 0x000000ffffdd7224 */ /* 0x008fe400078e00d3 */
[----:B------:R-:W3:Y:S04]  /*5430*/  LDL.LU R211, [R1+0x38] ;  /* 0x0000380001d37983 */ /* 0x000ee80000300800 */
[----:B------:R-:W3:Y:S01]  /*5440*/  LDL.LU R210, [R1+0x3c] ;  /* 0x00003c0001d27983 */ /* 0x000ee20000300800 */
[----:B--2---:R-:W-:-:S03]  /*5450*/  IMAD.MOV.U32 R219, RZ, RZ, R213 ;  /* 0x000000ffffdb7224 */ /* 0x004fc600078e00d5 */
[----:B------:R-:W2:Y:S01]  /*5460*/  LDL.LU R213, [R1+0x40] ;  /* 0x0000400001d57983 */ /* 0x000ea20000300800 */
[----:B----4-:R-:W-:-:S03]  /*5470*/  IMAD.MOV.U32 R218, RZ, RZ, R212 ;  /* 0x000000ffffda7224 */ /* 0x010fc600078e00d4 */
[----:B------:R-:W2:Y:S01]  /*5480*/  LDL.LU R212, [R1+0x44] ;  /* 0x0000440001d47983 */ /* 0x000ea20000300800 */
[----:B0-----:R-:W-:-:S05]  /*5490*/  IMAD.WIDE R182, R252, 0x2, R220 ;  /* 0x00000002fcb67825 */ /* 0x001fca00078e02dc */
[----:B------:R0:W4:Y:S02]  /*54a0*/  @!P0 LDG.E.U16 R190, [R182.64] ;  /* 0x00000004b6be8981 */ /* 0x000124000c1e1500 */
[----:B0-----:R-:W-:-:S05]  /*54b0*/  IMAD.WIDE R182, R252, 0x2, R218 ;  /* 0x00000002fcb67825 */ /* 0x001fca00078e02da */
[----:B------:R0:W2:Y:S02]  /*54c0*/  @!P0 LDG.E.U16 R189, [R182.64] ;  /* 0x00000004b6bd8981 */ /* 0x0000a4000c1e1500 */
[----:B0-----:R-:W-:Y:S02]  /*54d0*/  IMAD R183, R214, c[0x0][0x18c], RZ ;  /* 0x00006300d6b77a24 */ /* 0x001fe400078e02ff */
[----:B-----5:R-:W-:Y:S02]  /*54e0*/  IMAD.MOV.U32 R217, RZ, RZ, R216 ;  /* 0x000000ffffd97224 */ /* 0x020fe400078e00d8 */
[----:B------:R-:W-:Y:S02]  /*54f0*/  IMAD.MOV.U32 R216, RZ, RZ, R215 ;  /* 0x000000ffffd87224 */ /* 0x000fe400078e00d7 */
[----:B------:R-:W5:Y:S04]  /*5500*/  LDL.LU R215, [R1+0x48] ;  /* 0x0000480001d77983 */ /* 0x000f680000300800 */
[----:B------:R-:W5:Y:S04]  /*5510*/  LDL.LU R214, [R1+0x4c] ;  /* 0x00004c0001d67983 */ /* 0x000f680000300800 */
[----:B------:R-:W0:Y:S01]  /*5520*/  S2R R252, SR_TID.X ;  /* 0x0000000000fc7919 */ /* 0x000e220000002100 */
[----:B------:R-:W-:Y:S01]  /*5530*/  PRMT R188, RZ, 0x7610, R188 ;  /* 0x00007610ffbc7816 */ /* 0x000fe200000000bc */
[----:B------:R-:W-:-:S05]  /*5540*/  IMAD.WIDE R182, R183, 0x2, R216 ;  /* 0x00000002b7b67825 */ /* 0x000fca00078e02d8 */
[----:B------:R1:W4:Y:S02]  /*5550*/  @!P0 LDG.E.U16 R188, [R182.64] ;  /* 0x00000004b6bc8981 */ /* 0x000324000c1e1500 */
[----:B-1----:R-:W-:Y:S02]  /*5560*/  LOP3.LUT R183, R207, 0x20, RZ, 0x3c, !PT ;  /* 0x00000020cfb77812 */ /* 0x002fe400078e3cff */
[----:B0-----:R-:W-:-:S03]  /*5570*/  LOP3.LUT R252, R252, 0x3f, RZ, 0xc0, !PT ;  /* 0x0000003ffcfc7812 */ /* 0x001fc600078ec0ff */
[----:B------:R0:W-:Y:S02]  /*5580*/  STS.U16 [R183+0x7400], R187 ;  /* 0x007400bbb7007388 */ /* 0x0001e40000000400 */
[----:B0-----:R-:W-:Y:S01]  /*5590*/  IMAD R183, R252, c[0x0][0x18c], RZ ;  /* 0x00006300fcb77a24 */ /* 0x001fe200078e02ff */
[----:B------:R-:W-:Y:S02]  /*55a0*/  PRMT R187, RZ, 0x7610, R187 ;  /* 0x00007610ffbb7816 */ /* 0x000fe400000000bb */
[----:B------:R-:W-:-:S05]  /*55b0*/  LOP3.LUT R252, R207, 0x30, RZ, 0x3c, !PT ;  /* 0x00000030cffc7812 */ /* 0x000fca00078e3cff */
[----:B------:R0:W-:Y:S02]  /*55c0*/  STS.U16 [R252+0x600], R186 ;  /* 0x000600bafc007388 */ /* 0x0001e40000000400 */
[----:B0-----:R-:W-:Y:S02]  /*55d0*/  PRMT R186, RZ, 0x7610, R186 ;  /* 0x00007610ffba7816 */ /* 0x001fe400000000ba */
[----:B------:R0:W-:Y:S02]  /*55e0*/  STS.U16 [R252+0x1600], R185 ;  /* 0x001600b9fc007388 */ /* 0x0001e40000000400 */
[----:B0-----:R-:W-:Y:S02]  /*55f0*/  PRMT R185, RZ, 0x7610, R185 ;  /* 0x00007610ffb97816 */ /* 0x001fe400000000b9 */
[----:B------:R-:W-:Y:S04]  /*5600*/  STS.U16 [R252+0x2600], R33 ;  /* 0x00260021fc007388 */ /* 0x000fe80000000400 */
[----:B------:R-:W-:Y:S04]  /*5610*/  STS.U16 [R252+0x3600], R32 ;  /* 0x00360020fc007388 */ /* 0x000fe80000000400 */
[----:B------:R0:W-:Y:S02]  /*5620*/  STS.U16 [R252+0x4600], R176 ;  /* 0x004600b0fc007388 */ /* 0x0001e40000000400 */
[----:B0-----:R-:W-:Y:S01]  /*5630*/  LOP3.LUT R176, R207, 0x30, RZ, 0x3c, !PT ;  /* 0x00000030cfb07812 */ /* 0x001fe200078e3cff */
[----:B---3--:R-:W-:-:S05]  /*5640*/  IMAD.WIDE R182, R183, 0x2, R210 ;  /* 0x00000002b7b67825 */ /* 0x008fca00078e02d2 */
[----:B------:R0:W3:Y:S04]  /*5650*/  @!P0 LDG.E.U16 R187, [R182.64] ;  /* 0x00000004b6bb8981 */ /* 0x0000e8000c1e1500 */
[----:B0-----:R-:W0:Y:S02]  /*5660*/  S2R R183, SR_TID.X ;  /* 0x0000000000b77919 */ /* 0x001e240000002100 */
[----:B0-----:R-:W-:-:S05]  /*5670*/  LOP3.LUT R183, R183, 0x3f, RZ, 0xc0, !PT ;  /* 0x0000003fb7b77812 */ /* 0x001fca00078ec0ff */
[----:B------:R-:W-:-:S04]  /*5680*/  IMAD R183, R183, c[0x0][0x18c], RZ ;  /* 0x00006300b7b77a24 */ /* 0x000fc800078e02ff */
[----:B--2---:R-:W-:-:S05]  /*5690*/  IMAD.WIDE R182, R183, 0x2, R212 ;  /* 0x00000002b7b67825 */ /* 0x004fca00078e02d4 */
[----:B------:R0:W2:Y:S04]  /*56a0*/  @!P0 LDG.E.U16 R186, [R182.64] ;  /* 0x00000004b6ba8981 */ /* 0x0000a8000c1e1500 */
[----:B0-----:R-:W0:Y:S02]  /*56b0*/  S2R R183, SR_TID.X ;  /* 0x0000000000b77919 */ /* 0x001e240000002100 */
[----:B0-----:R-:W-:-:S05]  /*56c0*/  LOP3.LUT R183, R183, 0x3f, RZ, 0xc0, !PT ;  /* 0x0000003fb7b77812 */ /* 0x001fca00078ec0ff */
[----:B------:R-:W-:-:S04]  /*56d0*/  IMAD R183, R183, c[0x0][0x18c], RZ ;  /* 0x00006300b7b77a24 */ /* 0x000fc800078e02ff */
[----:B-----5:R-:W-:-:S05]  /*56e0*/  IMAD.WIDE R182, R183, 0x2, R214 ;  /* 0x00000002b7b67825 */ /* 0x020fca00078e02d6 */
[----:B------:R0:W5:Y:S01]  /*56f0*/  @!P0 LDG.E.U16 R185, [R182.64] ;  /* 0x00000004b6b98981 */ /* 0x000162000c1e1500 */
[----:B------:R-:W-:-:S03]  /*5700*/  LOP3.LUT R252, R207, 0x40, RZ, 0x3c, !PT ;  /* 0x00000040cffc7812 */ /* 0x000fc600078e3cff */
[----:B------:R-:W-:Y:S04]  /*5710*/  STS.U16 [R176+0x5600], R175 ;  /* 0x005600afb0007388 */ /* 0x000fe80000000400 */
[----:B------:R1:W-:Y:S01]  /*5720*/  STS.U16 [R176+0x6600], R174 ;  /* 0x006600aeb0007388 */ /* 0x0003e20000000400 */
[----:B------:R-:W-:-:S03]  /*5730*/  IMAD.MOV.U32 R32, RZ, RZ, R24 ;  /* 0x000000ffff207224 */ /* 0x000fc600078e0018 */
[----:B------:R4:W-:Y:S01]  /*5740*/  STS.U16 [R176+0x7600], R173 ;  /* 0x007600adb0007388 */ /* 0x0009e20000000400 */
[----:B0-----:R-:W-:Y:S02]  /*5750*/  IMAD.MOV.U32 R182, RZ, RZ, R22 ;  /* 0x000000ffffb67224 */ /* 0x001fe400078e0016 */
[----:B------:R-:W-:Y:S01]  /*5760*/  IMAD.MOV.U32 R183, RZ, RZ, R23 ;  /* 0x000000ffffb77224 */ /* 0x000fe200078e0017 */
[----:B------:R0:W-:Y:S01]  /*5770*/  STS.U16 [R252+0x800], R172 ;  /* 0x000800acfc007388 */ /* 0x0001e20000000400 */
[----:B------:R-:W-:-:S03]  /*5780*/  IMAD.MOV.U32 R33, RZ, RZ, R25 ;  /* 0x000000ffff217224 */ /* 0x000fc600078e0019 */
[----:B------:R0:W-:Y:S01]  /*5790*/  STS.U16 [R252+0x1800], R171 ;  /* 0x001800abfc007388 */ /* 0x0001e20000000400 */
[----:B-1----:R-:W-:Y:S02]  /*57a0*/  IMAD.MOV.U32 R174, RZ, RZ, R26 ;  /* 0x000000ffffae7224 */ /* 0x002fe400078e001a */
[----:B------:R-:W-:Y:S01]  /*57b0*/  IMAD.MOV.U32 R175, RZ, RZ, R27 ;  /* 0x000000ffffaf7224 */ /* 0x000fe200078e001b */
[----:B------:R-:W5:Y:S01]  /*57c0*/  LDL.LU.64 R22, [R1+0xa0] ;  /* 0x0000a00001167983 */ /* 0x000f620000300a00 */
[----:B----4-:R-:W-:-:S03]  /*57d0*/  IMAD.MOV.U32 R173, RZ, RZ, R29 ;  /* 0x000000ffffad7224 */ /* 0x010fc600078e001d */
[----:B------:R1:W-:Y:S01]  /*57e0*/  STS.U16 [R252+0x2800], R170 ;  /* 0x002800aafc007388 */ /* 0x0003e20000000400 */
[----:B0-----:R-:W-:-:S03]  /*57f0*/  IMAD.MOV.U32 R172, RZ, RZ, R28 ;  /* 0x000000ffffac7224 */ /* 0x001fc600078e001c */
[----:B------:R-:W4:Y:S01]  /*5800*/  LDL.LU.64 R24, [R1+0x98] ;  /* 0x0000980001187983 */ /* 0x000f220000300a00 */
[----:B------:R-:W-:-:S03]  /*5810*/  IMAD.MOV.U32 R171, RZ, RZ, R31 ;  /* 0x000000ffffab7224 */ /* 0x000fc600078e001f */
[----:B------:R0:W-:Y:S01]  /*5820*/  STS.U16 [R252+0x3800], R169 ;  /* 0x003800a9fc007388 */ /* 0x0001e20000000400 */
[----:B-1----:R-:W-:-:S03]  /*5830*/  IMAD.MOV.U32 R170, RZ, RZ, R30 ;  /* 0x000000ffffaa7224 */ /* 0x002fc600078e001e */
[----:B------:R-:W4:Y:S04]  /*5840*/  LDL.LU.64 R26, [R1+0x90] ;  /* 0x00009000011a7983 */ /* 0x000f280000300a00 */
[----:B------:R1:W-:Y:S01]  /*5850*/  STS.U16 [R252+0x4800], R168 ;  /* 0x004800a8fc007388 */ /* 0x0003e20000000400 */
[----:B0-----:R-:W-:-:S03]  /*5860*/  IMAD.MOV.U32 R169, RZ, RZ, R77 ;  /* 0x000000ffffa97224 */ /* 0x001fc600078e004d */
[----:B------:R-:W4:Y:S04]  /*5870*/  LDL.LU.64 R28, [R1+0x88] ;  /* 0x00008800011c7983 */ /* 0x000f280000300a00 */
[----:B------:R0:W-:Y:S01]  /*5880*/  STS.U16 [R252+0x5800], R107 ;  /* 0x0058006bfc007388 */ /* 0x0001e20000000400 */
[----:B-1----:R-:W-:-:S03]  /*5890*/  IMAD.MOV.U32 R168, RZ, RZ, R76 ;  /* 0x000000ffffa87224 */ /* 0x002fc600078e004c */
[----:B------:R-:W4:Y:S04]  /*58a0*/  LDL.LU.64 R30, [R1+0x80] ;  /* 0x00008000011e7983 */ /* 0x000f280000300a00 */
[----:B------:R1:W-:Y:S01]  /*58b0*/  STS.U16 [R252+0x6800], R106 ;  /* 0x0068006afc007388 */ /* 0x0003e20000000400 */
[----:B0-----:R-:W-:-:S03]  /*58c0*/  IMAD.MOV.U32 R107, RZ, RZ, R79 ;  /* 0x000000ffff6b7224 */ /* 0x001fc600078e004f */
[----:B------:R-:W4:Y:S01]  /*58d0*/  LDL.LU.64 R76, [R1+0x78] ;  /* 0x00007800014c7983 */ /* 0x000f220000300a00 */
[----:B-1----:R-:W-:-:S03]  /*58e0*/  IMAD.MOV.U32 R106, RZ, RZ, R78 ;  /* 0x000000ffff6a7224 */ /* 0x002fc600078e004e */
[----:B------:R-:W4:Y:S04]  /*58f0*/  LDL.LU.64 R78, [R1+0x70] ;  /* 0x00007000014e7983 */ /* 0x000f280000300a00 */
[----:B------:R0:W-:Y:S01]  /*5900*/  STS.U16 [R252+0x7800], R105 ;  /* 0x00780069fc007388 */ /* 0x0001e20000000400 */
[C---:B------:R-:W-:Y:S02]  /*5910*/  LOP3.LUT R176, R207.reuse, 0x60, RZ, 0x3c, !PT ;  /* 0x00000060cfb07812 */ /* 0x040fe400078e3cff */
[----:B0-----:R-:W-:-:S05]  /*5920*/  LOP3.LUT R252, R207, 0x50, RZ, 0x3c, !PT ;  /* 0x00000050cffc7812 */ /* 0x001fca00078e3cff */
[----:B------:R-:W-:Y:S04]  /*5930*/  STS.U16 [R252+0xa00], R104 ;  /* 0x000a0068fc007388 */ /* 0x000fe80000000400 */
[----:B------:R-:W-:Y:S04]  /*5940*/  STS.U16 [R252+0x1a00], R103 ;  /* 0x001a0067fc007388 */ /* 0x000fe80000000400 */
[----:B------:R-:W-:Y:S04]  /*5950*/  STS.U16 [R252+0x2a00], R102 ;  /* 0x002a0066fc007388 */ /* 0x000fe80000000400 */
[----:B------:R-:W-:Y:S04]  /*5960*/  STS.U16 [R252+0x3a00], R101 ;  /* 0x003a0065fc007388 */ /* 0x000fe80000000400 */
[----:B------:R-:W-:Y:S04]  /*5970*/  STS.U16 [R252+0x4a00], R100 ;  /* 0x004a0064fc007388 */ /* 0x000fe80000000400 */
[----:B------:R-:W-:Y:S04]  /*5980*/  STS.U16 [R252+0x5a00], R99 ;  /* 0x005a0063fc007388 */ /* 0x000fe80000000400 */
[----:B------:R-:W-:Y:S04]  /*5990*/  STS.U16 [R252+0x6a00], R98 ;  /* 0x006a0062fc007388 */ /* 0x000fe80000000400 */
[----:B------:R-:W-:Y:S01]  /*59a0*/  STS.U16 [R252+0x7a00], R97 ;  /* 0x007a0061fc007388 */ /* 0x000fe20000000400 */
[----:B------:R-:W-:-:S03]  /*59b0*/  LOP3.LUT R105, R207, 0x70, RZ, 0x3c, !PT ;  /* 0x00000070cf697812 */ /* 0x000fc600078e3cff */
[----:B------:R-:W-:Y:S04]  /*59c0*/  STS.U16 [R176+0xc00], R96 ;  /* 0x000c0060b0007388 */ /* 0x000fe80000000400 */
[----:B------:R-:W-:Y:S04]  /*59d0*/  STS.U16 [R176+0x1c00], R95 ;  /* 0x001c005fb0007388 */ /* 0x000fe80000000400 */
[----:B------:R-:W-:Y:S04]  /*59e0*/  STS.U16 [R176+0x2c00], R94 ;  /* 0x002c005eb0007388 */ /* 0x000fe80000000400 */
[----:B------:R-:W-:Y:S04]  /*59f0*/  STS.U16 [R176+0x3c00], R93 ;  /* 0x003c005db0007388 */ /* 0x000fe80000000400 */
[----:B------:R-:W-:Y:S04]  /*5a00*/  STS.U16 [R176+0x4c00], R92 ;  /* 0x004c005cb0007388 */ /* 0x000fe80000000400 */
[----:B------:R-:W-:Y:S04]  /*5a10*/  STS.U16 [R176+0x5c00], R91 ;  /* 0x005c005bb0007388 */ /* 0x000fe80000000400 */
[----:B------:R0:W-:Y:S04]  /*5a20*/  STS.U16 [R176+0x6c00], R90 ;  /* 0x006c005ab0007388 */ /* 0x0001e80000000400 */
[----:B------:R-:W-:Y:S04]  /*5a30*/  STS.U16 [R176+0x7c00], R89 ;  /* 0x007c0059b0007388 */ /* 0x000fe80000000400 */
[----:B------:R-:W-:Y:S04]  /*5a40*/  STS.U16 [R105+0xe00], R88 ;  /* 0x000e005869007388 */ /* 0x000fe80000000400 */
[----:B------:R-:W-:Y:S01]  /*5a50*/  STS.U16 [R105+0x1e00], R87 ;  /* 0x001e005769007388 */ /* 0x000fe20000000400 */
[----:B0-----:R-:W-:-:S03]  /*5a60*/  LOP3.LUT R90, R204, 0x40, RZ, 0x3c, !PT ;  /* 0x00000040cc5a7812 */ /* 0x001fc600078e3cff */
[----:B------:R-:W-:Y:S04]  /*5a70*/  STS.U16 [R105+0x2e00], R86 ;  /* 0x002e005669007388 */ /* 0x000fe80000000400 */
        /* <DEDUP_REMOVED lines=17> */
[----:B------:R-:W-:Y:S04]  /*5b90*/  STS.U16 [R204+0xb000], R192 ;  /* 0x00b000c0cc007388 */ /* 0x000fe80000000400 */
[----:B------:R-:W-:Y:S04]  /*5ba0*/  STS.U16 [R204+0xb400], R190 ;  /* 0x00b400becc007388 */ /* 0x000fe80000000400 */
[----:B------:R-:W-:Y:S04]  /*5bb0*/  STS.U16 [R204+0xb800], R188 ;  /* 0x00b800bccc007388 */ /* 0x000fe80000000400 */
[----:B--2---:R-:W-:Y:S04]  /*5bc0*/  STS.U16 [R204+0xbc00], R186 ;  /* 0x00bc00bacc007388 */ /* 0x004fe80000000400 */
        /* <DEDUP_REMOVED lines=9> */
[----:B------:R2:W-:Y:S04]  /*5c60*/  STS.U16 [R90+0xa600], R197 ;  /* 0x00a600c55a007388 */ /* 0x0005e80000000400 */
[----:B------:R0:W-:Y:S04]  /*5c70*/  STS.U16 [R90+0xaa00], R195 ;  /* 0x00aa00c35a007388 */ /* 0x0001e80000000400 */
[----:B------:R0:W-:Y:S04]  /*5c80*/  STS.U16 [R90+0xae00], R193 ;  /* 0x00ae00c15a007388 */ /* 0x0001e80000000400 */
[----:B------:R-:W-:Y:S04]  /*5c90*/  STS.U16 [R90+0xb200], R191 ;  /* 0x00b200bf5a007388 */ /* 0x000fe80000000400 */
[----:B------:R-:W-:Y:S04]  /*5ca0*/  STS.U16 [R90+0xb600], R189 ;  /* 0x00b600bd5a007388 */ /* 0x000fe80000000400 */
[----:B---3--:R3:W-:Y:S04]  /*5cb0*/  STS.U16 [R90+0xba00], R187 ;  /* 0x00ba00bb5a007388 */ /* 0x0087e80000000400 */
[----:B-----5:R-:W-:Y:S04]  /*5cc0*/  STS.U16 [R90+0xbe00], R185 ;  /* 0x00be00b95a007388 */ /* 0x020fe80000000400 */
[----:B------:R-:W-:Y:S01]  /*5cd0*/  BAR.SYNC.DEFER_BLOCKING 0x0 ;  /* 0x0000000000007b1d */ /* 0x000fe20000010000 */
[----:B0-----:R-:W-:-:S02]  /*5ce0*/  IMAD.MOV.U32 R198, RZ, RZ, R106 ;  /* 0x000000ffffc67224 */ /* 0x001fc400078e006a */
[----:B-1----:R-:W-:Y:S02]  /*5cf0*/  IMAD.MOV.U32 R199, RZ, RZ, R107 ;  /* 0x000000ffffc77224 */ /* 0x002fe400078e006b */
[----:B------:R-:W-:Y:S02]  /*5d00*/  IMAD.MOV.U32 R196, RZ, RZ, R168 ;  /* 0x000000ffffc47224 */ /* 0x000fe400078e00a8 */
[----:B--2---:R-:W-:Y:S02]  /*5d10*/  IMAD.MOV.U32 R197, RZ, RZ, R169 ;  /* 0x000000ffffc57224 */ /* 0x004fe400078e00a9 */
[----:B------:R-:W-:Y:S02]  /*5d20*/  IMAD.MOV.U32 R202, RZ, RZ, R170 ;  /* 0x000000ffffca7224 */ /* 0x000fe400078e00aa */
[----:B------:R-:W-:Y:S02]  /*5d30*/  IMAD.MOV.U32 R203, RZ, RZ, R171 ;  /* 0x000000ffffcb7224 */ /* 0x000fe400078e00ab */
[----:B------:R-:W-:-:S02]  /*5d40*/  IMAD.MOV.U32 R200, RZ, RZ, R172 ;  /* 0x000000ffffc87224 */ /* 0x000fc400078e00ac */
[----:B------:R-:W-:Y:S02]  /*5d50*/  IMAD.MOV.U32 R201, RZ, RZ, R173 ;  /* 0x000000ffffc97224 */ /* 0x000fe400078e00ad */
[----:B------:R-:W-:Y:S02]  /*5d60*/  IMAD.MOV.U32 R194, RZ, RZ, R174 ;  /* 0x000000ffffc27224 */ /* 0x000fe400078e00ae */
[----:B------:R-:W-:Y:S02]  /*5d70*/  IMAD.MOV.U32 R195, RZ, RZ, R175 ;  /* 0x000000ffffc37224 */ /* 0x000fe400078e00af */
[----:B------:R-:W-:Y:S04]  /*5d80*/  LDSM.16.MT88.4 R172, [R205] ;  /* 0x00000000cdac783b */ /* 0x000fe80000004200 */
[----:B------:R-:W0:Y:S04]  /*5d90*/  LDSM.16.M88.4 R80, [R208+0x8000] ;  /* 0x00800000d050783b */ /* 0x000e280000000200 */
[----:B------:R-:W1:Y:S04]  /*5da0*/  LDSM.16.M88.4 R84, [R208+0x8800] ;  /* 0x00880000d054783b */ /* 0x000e680000000200 */
[----:B------:R-:W2:Y:S04]  /*5db0*/  LDSM.16.M88.4 R88, [R208+0x9000] ;  /* 0x00900000d058783b */ /* 0x000ea80000000200 */
[----:B------:R-:W5:Y:S04]  /*5dc0*/  LDSM.16.M88.4 R92, [R208+0x9800] ;  /* 0x00980000d05c783b */ /* 0x000f680000000200 */
[----:B------:R-:W2:Y:S04]  /*5dd0*/  LDSM.16.M88.4 R96, [R208+0xa000] ;  /* 0x00a00000d060783b */ /* 0x000ea80000000200 */
[----:B------:R-:W2:Y:S04]  /*5de0*/  LDSM.16.M88.4 R100, [R208+0xa800] ;  /* 0x00a80000d064783b */ /* 0x000ea80000000200 */
[----:B------:R-:W4:Y:S04]  /*5df0*/  LDSM.16.M88.4 R104, [R208+0xb000] ;  /* 0x00b00000d068783b */ /* 0x000f280000000200 */
[----:B------:R-:W4:Y:S04]  /*5e00*/  LDSM.16.M88.4 R168, [R208+0xb800] ;  /* 0x00b80000d0a8783b */ /* 0x000f280000000200 */
[----:B------:R-:W4:Y:S01]  /*5e10*/  LDSM.16.MT88.4 R40, [R205+0x80] ;  /* 0x00008000cd28783b */ /* 0x000f220000004200 */
[----:B------:R-:W-:-:S02]  /*5e20*/  IMAD.MOV.U32 R192, RZ, RZ, R32 ;  /* 0x000000ffffc07224 */ /* 0x000fc400078e0020 */
[----:B------:R-:W-:Y:S01]  /*5e30*/  IMAD.MOV.U32 R193, RZ, RZ, R33 ;  /* 0x000000ffffc17224 */ /* 0x000fe200078e0021 */
[----:B------:R-:W-:Y:S01]  /*5e40*/  LDSM.16.MT88.4 R188, [R205+0x2000] ;  /* 0x00200000cdbc783b */ /* 0x000fe20000004200 */
[----:B------:R-:W-:Y:S02]  /*5e50*/  IMAD.MOV.U32 R186, RZ, RZ, R182 ;  /* 0x000000ffffba7224 */ /* 0x000fe400078e00b6 */
[----:B---3--:R-:W-:Y:S01]  /*5e60*/  IMAD.MOV.U32 R187, RZ, RZ, R183 ;  /* 0x000000ffffbb7224 */ /* 0x008fe200078e00b7 */
[----:B------:R-:W3:Y:S04]  /*5e70*/  LDSM.16.MT88.4 R32, [R205+0x100] ;  /* 0x00010000cd20783b */ /* 0x000ee80000004200 */
[----:B------:R-:W3:Y:S01]  /*5e80*/  LDSM.16.MT88.4 R180, [R205+0x180] ;  /* 0x00018000cdb4783b */ /* 0x000ee20000004200 */
[C---:B0-----:R-:W-:Y:S03]  /*5e90*/  HMMA.16816.F32 R140, R172.reuse, R80, R140 ;  /* 0x00000050ac8c723c */ /* 0x041fe6000000188c */
[----:B------:R-:W0:Y:S05]  /*5ea0*/  LDSM.16.MT88.4 R176, [R205+0x2080] ;  /* 0x00208000cdb0783b */ /* 0x000e2a0000004200 */
[C---:B-1----:R-:W-:Y:S08]  /*5eb0*/  HMMA.16816.F32 R144, R172.reuse, R84, R144 ;  /* 0x00000054ac90723c */ /* 0x042ff00000001890 */
[C---:B--2---:R-:W-:Y:S08]  /*5ec0*/  HMMA.16816.F32 R148, R172.reuse, R88, R148 ;  /* 0x00000058ac94723c */ /* 0x044ff00000001894 */
[C---:B-----5:R-:W-:Y:S08]  /*5ed0*/  HMMA.16816.F32 R152, R172.reuse, R92, R152 ;  /* 0x0000005cac98723c */ /* 0x060ff00000001898 */
[C---:B------:R-:W-:Y:S08]  /*5ee0*/  HMMA.16816.F32 R156, R172.reuse, R96, R156 ;  /* 0x00000060ac9c723c */ /* 0x040ff0000000189c */
[C---:B------:R-:W-:Y:S08]  /*5ef0*/  HMMA.16816.F32 R160, R172.reuse, R100, R160 ;  /* 0x00000064aca0723c */ /* 0x040ff000000018a0 */
[C---:B----4-:R-:W-:Y:S08]  /*5f00*/  HMMA.16816.F32 R164, R172.reuse, R104, R164 ;  /* 0x00000068aca4723c */ /* 0x050ff000000018a4 */
[----:B------:R-:W-:Y:S01]  /*5f10*/  HMMA.16816.F32 R136, R172, R168, R136 ;  /* 0x000000a8ac88723c */ /* 0x000fe20000001888 */
[----:B------:R-:W1:Y:S07]  /*5f20*/  LDSM.16.MT88.4 R172, [R205+0x2100] ;  /* 0x00210000cdac783b */ /* 0x000e6e0000004200 */
[C---:B------:R-:W-:Y:S08]  /*5f30*/  HMMA.16816.F32 R132, R40.reuse, R80, R132 ;  /* 0x000000502884723c */ /* 0x040ff00000001884 */
[C---:B------:R-:W-:Y:S08]  /*5f40*/  HMMA.16816.F32 R128, R40.reuse, R84, R128 ;  /* 0x000000542880723c */ /* 0x040ff00000001880 */
[C---:B------:R-:W-:Y:S08]  /*5f50*/  HMMA.16816.F32 R124, R40.reuse, R88, R124 ;  /* 0x00000058287c723c */ /* 0x040ff0000000187c */
[C---:B------:R-:W-:Y:S08]  /*5f60*/  HMMA.16816.F32 R120, R40.reuse, R92, R120 ;  /* 0x0000005c2878723c */ /* 0x040ff00000001878 */
[C---:B------:R-:W-:Y:S08]  /*5f70*/  HMMA.16816.F32 R116, R40.reuse, R96, R116 ;  /* 0x000000602874723c */ /* 0x040ff00000001874 */
[C---:B------:R-:W-:Y:S08]  /*5f80*/  HMMA.16816.F32 R112, R40.reuse, R100, R112 ;  /* 0x000000642870723c */ /* 0x040ff00000001870 */
[C---:B------:R-:W-:Y:S08]  /*5f90*/  HMMA.16816.F32 R108, R40.reuse, R104, R108 ;  /* 0x00000068286c723c */ /* 0x040ff0000000186c */
[----:B------:R-:W-:Y:S01]  /*5fa0*/  HMMA.16816.F32 R36, R40, R168, R36 ;  /* 0x000000a82824723c */ /* 0x000fe20000001824 */
[----:B------:R-:W2:Y:S07]  /*5fb0*/  LDSM.16.MT88.4 R40, [R205+0x2180] ;  /* 0x00218000cd28783b */ /* 0x000eae0000004200 */
[C---:B---3--:R-:W-:Y:S08]  /*5fc0*/  HMMA.16816.F32 R44, R32.reuse, R80, R44 ;  /* 0x00000050202c723c */ /* 0x048ff0000000182c */
[C---:B------:R-:W-:Y:S08]  /*5fd0*/  HMMA.16816.F32 R48, R32.reuse, R84, R48 ;  /* 0x000000542030723c */ /* 0x040ff00000001830 */
[C---:B------:R-:W-:Y:S08]  /*5fe0*/  HMMA.16816.F32 R52, R32.reuse, R88, R52 ;  /* 0x000000582034723c */ /* 0x040ff00000001834 */
[C---:B------:R-:W-:Y:S08]  /*5ff0*/  HMMA.16816.F32 R56, R32.reuse, R92, R56 ;  /* 0x0000005c2038723c */ /* 0x040ff00000001838 */
[C---:B------:R-:W-:Y:S08]  /*6000*/  HMMA.16816.F32 R60, R32.reuse, R96, R60 ;  /* 0x00000060203c723c */ /* 0x040ff0000000183c */
[C---:B------:R-:W-:Y:S08]  /*6010*/  HMMA.16816.F32 R64, R32.reuse, R100, R64 ;  /* 0x000000642040723c */ /* 0x040ff00000001840 */
[C---:B------:R-:W-:Y:S08]  /*6020*/  HMMA.16816.F32 R68, R32.reuse, R104, R68 ;  /* 0x000000682044723c */ /* 0x040ff00000001844 */
[----:B------:R-:W-:Y:S08]  /*6030*/  HMMA.16816.F32 R72, R32, R168, R72 ;  /* 0x000000a82048723c */ /* 0x000ff00000001848 */
[----:B------:R-:W-:Y:S07]  /*6040*/  HMMA.16816.F32 R32, R180, R88, R12 ;  /* 0x00000058b420723c */ /* 0x000fee000000180c */
[----:B------:R-:W-:-:S02]  /*6050*/  IMAD.MOV.U32 R12, RZ, RZ, R200 ;  /* 0x000000ffff0c7224 */ /* 0x000fc400078e00c8 */
[----:B------:R-:W-:Y:S02]  /*6060*/  IMAD.MOV.U32 R13, RZ, RZ, R201 ;  /* 0x000000ffff0d7224 */ /* 0x000fe400078e00c9 */
[----:B------:R-:W-:Y:S02]  /*6070*/  IMAD.MOV.U32 R14, RZ, RZ, R202 ;  /* 0x000000ffff0e7224 */ /* 0x000fe400078e00ca */
[----:B------:R-:W-:Y:S02]  /*6080*/  IMAD.MOV.U32 R15, RZ, RZ, R203 ;  /* 0x000000ffff0f7224 */ /* 0x000fe400078e00cb */
[----:B------:R-:W-:Y:S07]  /*6090*/  HMMA.16816.F32 R200, R180, R92, R16 ;  /* 0x0000005cb4c8723c */ /* 0x000fee0000001810 */
[----:B------:R-:W-:-:S02]  /*60a0*/  IMAD.MOV.U32 R16, RZ, RZ, R196 ;  /* 0x000000ffff107224 */ /* 0x000fc400078e00c4 */
[----:B------:R-:W-:Y:S02]  /*60b0*/  IMAD.MOV.U32 R17, RZ, RZ, R197 ;  /* 0x000000ffff117224 */ /* 0x000fe400078e00c5 */
[----:B------:R-:W-:Y:S02]  /*60c0*/  IMAD.MOV.U32 R18, RZ, RZ, R198 ;  /* 0x000000ffff127224 */ /* 0x000fe400078e00c6 */
[----:B------:R-:W-:Y:S01]  /*60d0*/  IMAD.MOV.U32 R19, RZ, RZ, R199 ;  /* 0x000000ffff137224 */ /* 0x000fe200078e00c7 */
[C---:B------:R-:W-:Y:S08]  /*60e0*/  HMMA.16816.F32 R4, R180.reuse, R80, R4 ;  /* 0x00000050b404723c */ /* 0x040ff00000001804 */
[C---:B------:R-:W-:Y:S08]  /*60f0*/  HMMA.16816.F32 R196, R180.reuse, R96, R20 ;  /* 0x00000060b4c4723c */ /* 0x040ff00000001814 */
[C---:B------:R-:W-:Y:S08]  /*6100*/  HMMA.16816.F32 R8, R180.reuse, R84, R8 ;  /* 0x00000054b408723c */ /* 0x040ff00000001808 */
[----:B------:R-:W-:Y:S01]  /*6110*/  HMMA.16816.F32 R76, R180, R168, R76 ;  /* 0x000000a8b44c723c */ /* 0x000fe2000000184c */
[----:B------:R-:W-:Y:S01]  /*6120*/  IMAD.MOV.U32 R88, RZ, RZ, R194 ;  /* 0x000000ffff587224 */ /* 0x000fe200078e00c2 */
[----:B------:R-:W-:Y:S01]  /*6130*/  LDSM.16.M88.4 R20, [R209+0xa000] ;  /* 0x00a00000d114783b */ /* 0x000fe20000000200 */
[----:B------:R-:W-:-:S02]  /*6140*/  IMAD.MOV.U32 R89, RZ, RZ, R195 ;  /* 0x000000ffff597224 */ /* 0x000fc400078e00c3 */
[----:B------:R-:W-:Y:S02]  /*6150*/  IMAD.MOV.U32 R96, RZ, RZ, R88 ;  /* 0x000000ffff607224 */ /* 0x000fe400078e0058 */
[----:B------:R-:W-:Y:S01]  /*6160*/  IMAD.MOV.U32 R97, RZ, RZ, R89 ;  /* 0x000000ffff617224 */ /* 0x000fe200078e0059 */
[-C--:B------:R-:W-:Y:S01]  /*6170*/  HMMA.16816.F32 R152, R188, R94.reuse, R152 ;  /* 0x0000005ebc98723c */ /* 0x080fe20000001898 */
[----:B------:R-:W-:Y:S02]  /*6180*/  IMAD.MOV.U32 R80, RZ, RZ, R186 ;  /* 0x000000ffff507224 */ /* 0x000fe400078e00ba */
[----:B------:R-:W-:Y:S02]  /*6190*/  IMAD.MOV.U32 R81, RZ, RZ, R187 ;  /* 0x000000ffff517224 */ /* 0x000fe400078e00bb */
[----:B------:R-:W-:Y:S02]  /*61a0*/  IMAD.MOV.U32 R84, RZ, RZ, R192 ;  /* 0x000000ffff547224 */ /* 0x000fe400078e00c0 */
[----:B------:R-:W-:Y:S01]  /*61b0*/  IMAD.MOV.U32 R85, RZ, RZ, R193 ;  /* 0x000000ffff557224 */ /* 0x000fe200078e00c1 */
[----:B0-----:R-:W-:Y:S01]  /*61c0*/  HMMA.16816.F32 R120, R176, R94, R120 ;  /* 0x0000005eb078723c */ /* 0x001fe20000001878 */
[----:B------:R-:W-:-:S02]  /*61d0*/  IMAD.MOV.U32 R168, RZ, RZ, R16 ;  /* 0x000000ffffa87224 */ /* 0x000fc400078e0010 */
[----:B------:R-:W-:-:S05]  /*61e0*/  IMAD.MOV.U32 R169, RZ, RZ, R17 ;  /* 0x000000ffffa97224 */ /* 0x000fca00078e0011 */
[----:B-1----:R-:W-:Y:S08]  /*61f0*/  HMMA.16816.F32 R56, R172, R94, R56 ;  /* 0x0000005eac38723c */ /* 0x002ff00000001838 */
[C---:B------:R-:W-:Y:S01]  /*6200*/  HMMA.16816.F32 R192, R180.reuse, R100, R24 ;  /* 0x00000064b4c0723c */ /* 0x040fe20000001818 */
[----:B------:R-:W-:Y:S07]  /*6210*/  LDSM.16.M88.4 R24, [R209+0xa800] ;  /* 0x00a80000d118783b */ /* 0x000fee0000000200 */
[----:B------:R-:W-:Y:S01]  /*6220*/  HMMA.16816.F32 R184, R180, R104, R28 ;  /* 0x00000068b4b8723c */ /* 0x000fe2000000181c */
[----:B------:R-:W-:Y:S01]  /*6230*/  IMAD.MOV.U32 R100, RZ, RZ, R18 ;  /* 0x000000ffff647224 */ /* 0x000fe200078e0012 */
[----:B------:R-:W-:Y:S01]  /*6240*/  LDSM.16.M88.4 R28, [R209+0xb000] ;  /* 0x00b00000d11c783b */ /* 0x000fe20000000200 */
[----:B------:R-:W-:-:S03]  /*6250*/  IMAD.MOV.U32 R101, RZ, RZ, R19 ;  /* 0x000000ffff657224 */ /* 0x000fc600078e0013 */
[----:B------:R-:W-:Y:S02]  /*6260*/  LDSM.16.M88.4 R16, [R209+0x9800] ;  /* 0x00980000d110783b */ /* 0x000fe40000000200 */
[C---:B------:R-:W-:Y:S08]  /*6270*/  HMMA.16816.F32 R140, R188.reuse, R82, R140 ;  /* 0x00000052bc8c723c */ /* 0x040ff0000000188c */
[C---:B------:R-:W-:Y:S08]  /*6280*/  HMMA.16816.F32 R144, R188.reuse, R86, R144 ;  /* 0x00000056bc90723c */ /* 0x040ff00000001890 */
[C---:B------:R-:W-:Y:S08]  /*6290*/  HMMA.16816.F32 R148, R188.reuse, R90, R148 ;  /* 0x0000005abc94723c */ /* 0x040ff00000001894 */
[C---:B------:R-:W-:Y:S08]  /*62a0*/  HMMA.16816.F32 R156, R188.reuse, R98, R156 ;  /* 0x00000062bc9c723c */ /* 0x040ff0000000189c */
[C---:B------:R-:W-:Y:S08]  /*62b0*/  HMMA.16816.F32 R160, R188.reuse, R102, R160 ;  /* 0x00000066bca0723c */ /* 0x040ff000000018a0 */
[C---:B------:R-:W-:Y:S08]  /*62c0*/  HMMA.16816.F32 R164, R188.reuse, R106, R164 ;  /* 0x0000006abca4723c */ /* 0x040ff000000018a4 */
[----:B------:R-:W-:Y:S08]  /*62d0*/  HMMA.16816.F32 R136, R188, R170, R136 ;  /* 0x000000aabc88723c */ /* 0x000ff00000001888 */
[----:B--2---:R-:W-:Y:S07]  /*62e0*/  HMMA.16816.F32 R92, R40, R94, R200 ;  /* 0x0000005e285c723c */ /* 0x004fee00000018c8 */
[----:B------:R-:W-:Y:S01]  /*62f0*/  IMAD.MOV.U32 R202, RZ, RZ, R96 ;  /* 0x000000ffffca7224 */ /* 0x000fe200078e0060 */
[----:B------:R-:W-:Y:S01]  /*6300*/  HMMA.16816.F32 R116, R176, R98, R116 ;  /* 0x00000062b074723c */ /* 0x000fe20000001874 */
[----:B------:R-:W-:-:S07]  /*6310*/  IMAD.MOV.U32 R203, RZ, RZ, R97 ;  /* 0x000000ffffcb7224 */ /* 0x000fce00078e0061 */
[C---:B------:R-:W-:Y:S01]  /*6320*/  HMMA.16816.F32 R188, R172.reuse, R82, R44 ;  /* 0x00000052acbc723c */ /* 0x040fe2000000182c */
[----:B------:R-:W-:Y:S07]  /*6330*/  LDSM.16.MT88.4 R44, [R205+0x4080] ;  /* 0x00408000cd2c783b */ /* 0x000fee0000004200 */
[C---:B------:R-:W-:Y:S01]  /*6340*/  HMMA.16816.F32 R180, R172.reuse, R86, R48 ;  /* 0x00000056acb4723c */ /* 0x040fe20000001830 */
[----:B------:R-:W0:Y:S07]  /*6350*/  LDSM.16.MT88.4 R48, [R205+0x4000] ;  /* 0x00400000cd30783b */ /* 0x000e2e0000004200 */
[C---:B------:R-:W-:Y:S08]  /*6360*/  HMMA.16816.F32 R52, R172.reuse, R90, R52 ;  /* 0x0000005aac34723c */ /* 0x040ff00000001834 */
[C---:B------:R-:W-:Y:S08]  /*6370*/  HMMA.16816.F32 R60, R172.reuse, R98, R60 ;  /* 0x00000062ac3c723c */ /* 0x040ff0000000183c */
[C---:B------:R-:W-:Y:S08]  /*6380*/  HMMA.16816.F32 R64, R172.reuse, R102, R64 ;  /* 0x00000066ac40723c */ /* 0x040ff00000001840 */
[C---:B------:R-:W-:Y:S08]  /*6390*/  HMMA.16816.F32 R68, R172.reuse, R106, R68 ;  /* 0x0000006aac44723c */ /* 0x040ff00000001844 */
[----:B------:R-:W-:Y:S07]  /*63a0*/  HMMA.16816.F32 R72, R172, R170, R72 ;  /* 0x000000aaac48723c */ /* 0x000fee0000001848 */
[----:B------:R-:W-:Y:S01]  /*63b0*/  IMAD.MOV.U32 R172, RZ, RZ, R84 ;  /* 0x000000ffffac7224 */ /* 0x000fe200078e0054 */
[----:B------:R-:W-:Y:S01]  /*63c0*/  HMMA.16816.F32 R132, R176, R82, R132 ;  /* 0x00000052b084723c */ /* 0x000fe20000001884 */
[----:B------:R-:W-:-:S02]  /*63d0*/  IMAD.MOV.U32 R173, RZ, RZ, R85 ;  /* 0x000000ffffad7224 */ /* 0x000fc400078e0055 */
[----:B------:R-:W-:Y:S02]  /*63e0*/  IMAD.MOV.U32 R174, RZ, RZ, R80 ;  /* 0x000000ffffae7224 */ /* 0x000fe400078e0050 */
[----:B------:R-:W-:-:S03]  /*63f0*/  IMAD.MOV.U32 R175, RZ, RZ, R81 ;  /* 0x000000ffffaf7224 */ /* 0x000fc600078e0051 */
        /* <DEDUP_REMOVED lines=9> */
[----:B------:R-:W-:Y:S02]  /*6490*/  IMAD.MOV.U32 R179, RZ, RZ, R15 ;  /* 0x000000ffffb37224 */ /* 0x000fe400078e000f */
[----:B------:R-:W-:Y:S01]  /*64a0*/  IMAD.MOV.U32 R198, RZ, RZ, R168 ;  /* 0x000000ffffc67224 */ /* 0x000fe200078e00a8 */
[C---:B------:R-:W-:Y:S01]  /*64b0*/  HMMA.16816.F32 R80, R40.reuse, R82, R4 ;  /* 0x000000522850723c */ /* 0x040fe20000001804 */
[----:B------:R-:W-:Y:S01]  /*64c0*/  IMAD.MOV.U32 R199, RZ, RZ, R169 ;  /* 0x000000ffffc77224 */ /* 0x000fe200078e00a9 */
[----:B------:R-:W1:Y:S04]  /*64d0*/  LDSM.16.M88.4 R4, [R209+0x8000] ;  /* 0x00800000d104783b */ /* 0x000e680000000200 */
[----:B------:R-:W-:Y:S02]  /*64e0*/  LDSM.16.M88.4 R12, [R209+0x9000] ;  /* 0x00900000d10c783b */ /* 0x000fe40000000200 */
[C---:B------:R-:W-:Y:S02]  /*64f0*/  HMMA.16816.F32 R84, R40.reuse, R86, R8 ;  /* 0x000000562854723c */ /* 0x040fe40000001808 */
[----:B------:R-:W2:Y:S06]  /*6500*/  LDSM.16.M88.4 R8, [R209+0x8800] ;  /* 0x00880000d108783b */ /* 0x000eac0000000200 */
[C---:B------:R-:W-:Y:S01]  /*6510*/  HMMA.16816.F32 R88, R40.reuse, R90, R32 ;  /* 0x0000005a2858723c */ /* 0x040fe20000001820 */
[----:B------:R-:W3:Y:S07]  /*6520*/  LDSM.16.M88.4 R32, [R209+0xb800] ;  /* 0x00b80000d120783b */ /* 0x000eee0000000200 */
[----:B------:R-:W-:Y:S01]  /*6530*/  HMMA.16816.F32 R168, R40, R170, R76 ;  /* 0x000000aa28a8723c */ /* 0x000fe2000000184c */
[----:B------:R-:W4:Y:S07]  /*6540*/  LDSM.16.MT88.4 R76, [R205+0x4100] ;  /* 0x00410000cd4c783b */ /* 0x000f2e0000004200 */
[C---:B0-----:R-:W-:Y:S08]  /*6550*/  HMMA.16816.F32 R152, R48.reuse, R16, R152 ;  /* 0x000000103098723c */ /* 0x041ff00000001898 */
[C---:B------:R-:W-:Y:S08]  /*6560*/  HMMA.16816.F32 R156, R48.reuse, R20, R156 ;  /* 0x00000014309c723c */ /* 0x040ff0000000189c */
[C---:B-1----:R-:W-:Y:S08]  /*6570*/  HMMA.16816.F32 R140, R48.reuse, R4, R140 ;  /* 0x00000004308c723c */ /* 0x042ff0000000188c */
[C---:B--2---:R-:W-:Y:S08]  /*6580*/  HMMA.16816.F32 R144, R48.reuse, R8, R144 ;  /* 0x000000083090723c */ /* 0x044ff00000001890 */
[C---:B------:R-:W-:Y:S08]  /*6590*/  HMMA.16816.F32 R148, R48.reuse, R12, R148 ;  /* 0x0000000c3094723c */ /* 0x040ff00000001894 */
[C---:B------:R-:W-:Y:S08]  /*65a0*/  HMMA.16816.F32 R160, R48.reuse, R24, R160 ;  /* 0x0000001830a0723c */ /* 0x040ff000000018a0 */
[C---:B------:R-:W-:Y:S08]  /*65b0*/  HMMA.16816.F32 R164, R48.reuse, R28, R164 ;  /* 0x0000001c30a4723c */ /* 0x040ff000000018a4 */
[----:B---3--:R-:W-:Y:S08]  /*65c0*/  HMMA.16816.F32 R136, R48, R32, R136 ;  /* 0x000000203088723c */ /* 0x008ff00000001888 */
[C---:B------:R-:W-:Y:S08]  /*65d0*/  HMMA.16816.F32 R132, R44.reuse, R4, R132 ;  /* 0x000000042c84723c */ /* 0x040ff00000001884 */
[C---:B------:R-:W-:Y:S08]  /*65e0*/  HMMA.16816.F32 R128, R44.reuse, R8, R128 ;  /* 0x000000082c80723c */ /* 0x040ff00000001880 */
[C---:B------:R-:W-:Y:S08]  /*65f0*/  HMMA.16816.F32 R124, R44.reuse, R12, R124 ;  /* 0x0000000c2c7c723c */ /* 0x040ff0000000187c */
[C---:B------:R-:W-:Y:S08]  /*6600*/  HMMA.16816.F32 R120, R44.reuse, R16, R120 ;  /* 0x000000102c78723c */ /* 0x040ff00000001878 */
[C---:B------:R-:W-:Y:S08]  /*6610*/  HMMA.16816.F32 R116, R44.reuse, R20, R116 ;  /* 0x000000142c74723c */ /* 0x040ff00000001874 */
[C---:B------:R-:W-:Y:S08]  /*6620*/  HMMA.16816.F32 R112, R44.reuse, R24, R112 ;  /* 0x000000182c70723c */ /* 0x040ff00000001870 */
[C---:B------:R-:W-:Y:S08]  /*6630*/  HMMA.16816.F32 R108, R44.reuse, R28, R108 ;  /* 0x0000001c2c6c723c */ /* 0x040ff0000000186c */
[----:B------:R-:W-:Y:S08]  /*6640*/  HMMA.16816.F32 R36, R44, R32, R36 ;  /* 0x000000202c24723c */ /* 0x000ff00000001824 */
[C---:B----4-:R-:W-:Y:S08]  /*6650*/  HMMA.16816.F32 R44, R76.reuse, R4, R188 ;  /* 0x000000044c2c723c */ /* 0x050ff000000018bc */
[C---:B------:R-:W-:Y:S08]  /*6660*/  HMMA.16816.F32 R48, R76.reuse, R8, R180 ;  /* 0x000000084c30723c */ /* 0x040ff000000018b4 */
[C---:B------:R-:W-:Y:S08]  /*6670*/  HMMA.16816.F32 R52, R76.reuse, R12, R52 ;  /* 0x0000000c4c34723c */ /* 0x040ff00000001834 */
[C---:B------:R-:W-:Y:S08]  /*6680*/  HMMA.16816.F32 R56, R76.reuse, R16, R56 ;  /* 0x000000104c38723c */ /* 0x040ff00000001838 */
[C---:B------:R-:W-:Y:S08]  /*6690*/  HMMA.16816.F32 R60, R76.reuse, R20, R60 ;  /* 0x000000144c3c723c */ /* 0x040ff0000000183c */
[C---:B------:R-:W-:Y:S08]  /*66a0*/  HMMA.16816.F32 R64, R76.reuse, R24, R64 ;  /* 0x000000184c40723c */ /* 0x040ff00000001840 */
[C---:B------:R-:W-:Y:S08]  /*66b0*/  HMMA.16816.F32 R68, R76.reuse, R28, R68 ;  /* 0x0000001c4c44723c */ /* 0x040ff00000001844 */
[----:B------:R-:W-:Y:S01]  /*66c0*/  HMMA.16816.F32 R72, R76, R32, R72 ;  /* 0x000000204c48723c */ /* 0x000fe20000001848 */
[----:B------:R-:W0:Y:S07]  /*66d0*/  LDSM.16.MT88.4 R76, [R205+0x6100] ;  /* 0x00610000cd4c783b */ /* 0x000e2e0000004200 */
[----:B------:R-:W-:Y:S07]  /*66e0*/  HMMA.16816.F32 R104, R40, R106, R184 ;  /* 0x0000006a2868723c */ /* 0x000fee00000018b8 */
[----:B------:R-:W-:-:S02]  /*66f0*/  IMAD.MOV.U32 R187, RZ, RZ, R203 ;  /* 0x000000ffffbb7224 */ /* 0x000fc400078e00cb */
[----:B------:R-:W-:-:S04]  /*6700*/  IMAD.MOV.U32 R203, RZ, RZ, c[0x0][0x18c] ;  /* 0x00006300ffcb7624 */ /* 0x000fc800078e00ff */
[----:B------:R-:W-:-:S04]  /*6710*/  IMAD.SHL.U32 R203, R203, 0x40, RZ ;  /* 0x00000040cbcb7824 */ /* 0x000fc800078e00ff */
[----:B------:R-:W-:-:S04]  /*6720*/  IMAD.WIDE R214, R203, 0x2, R214 ;  /* 0x00000002cbd67825 */ /* 0x000fc800078e02d6 */
[C---:B------:R-:W-:Y:S01]  /*6730*/  IMAD.WIDE R212, R203.reuse, 0x2, R212 ;  /* 0x00000002cbd47825 */ /* 0x040fe200078e02d4 */
[----:B------:R-:W-:Y:S03]  /*6740*/  STL [R1+0x4c], R214 ;  /* 0x00004cd601007387 */ /* 0x000fe60000100800 */
[C---:B------:R-:W-:Y:S01]  /*6750*/  IMAD.WIDE R210, R203.reuse, 0x2, R210 ;  /* 0x00000002cbd27825 */ /* 0x040fe200078e02d2 */
[----:B------:R-:W-:Y:S03]  /*6760*/  STL [R1+0x48], R215 ;  /* 0x000048d701007387 */ /* 0x000fe60000100800 */
[C---:B------:R-:W-:Y:S01]  /*6770*/  IMAD.WIDE R216, R203.reuse, 0x2, R216 ;  /* 0x00000002cbd87825 */ /* 0x040fe200078e02d8 */
[----:B------:R-:W-:Y:S03]  /*6780*/  STL [R1+0x44], R212 ;  /* 0x000044d401007387 */ /* 0x000fe60000100800 */
[C---:B------:R-:W-:Y:S01]  /*6790*/  IMAD.WIDE R218, R203.reuse, 0x2, R218 ;  /* 0x00000002cbda7825 */ /* 0x040fe200078e02da */
[----:B------:R-:W-:Y:S03]  /*67a0*/  STL [R1+0x40], R213 ;  /* 0x000040d501007387 */ /* 0x000fe60000100800 */
[C---:B------:R-:W-:Y:S01]  /*67b0*/  IMAD.WIDE R220, R203.reuse, 0x2, R220 ;  /* 0x00000002cbdc7825 */ /* 0x040fe200078e02dc */
[----:B------:R-:W-:Y:S04]  /*67c0*/  STL [R1+0x3c], R210 ;  /* 0x00003cd201007387 */ /* 0x000fe80000100800 */
[----:B------:R-:W-:Y:S01]  /*67d0*/  STL [R1+0x38], R211 ;  /* 0x000038d301007387 */ /* 0x000fe20000100800 */
[----:B------:R-:W-:-:S03]  /*67e0*/  IMAD.WIDE R222, R203, 0x2, R222 ;  /* 0x00000002cbde7825 */ /* 0x000fc600078e02de */
[----:B------:R-:W-:Y:S01]  /*67f0*/  STL [R1+0x34], R216 ;  /* 0x000034d801007387 */ /* 0x000fe20000100800 */
[----:B------:R-:W-:-:S03]  /*6800*/  IMAD.WIDE R224, R203, 0x2, R224 ;  /* 0x00000002cbe07825 */ /* 0x000fc600078e02e0 */
[----:B------:R-:W-:Y:S01]  /*6810*/  STL [R1+0x30], R217 ;  /* 0x000030d901007387 */ /* 0x000fe20000100800 */
[----:B------:R-:W-:-:S03]  /*6820*/  IMAD.MOV.U32 R184, RZ, RZ, R172 ;  /* 0x000000ffffb87224 */ /* 0x000fc600078e00ac */
[----:B------:R-:W-:Y:S01]  /*6830*/  STL [R1+0x2c], R218 ;  /* 0x00002cda01007387 */ /* 0x000fe20000100800 */
[----:B------:R-:W-:-:S03]  /*6840*/  IMAD.MOV.U32 R185, RZ, RZ, R173 ;  /* 0x000000ffffb97224 */ /* 0x000fc600078e00ad */
[----:B------:R-:W-:Y:S04]  /*6850*/  STL [R1+0x28], R219 ;  /* 0x000028db01007387 */ /* 0x000fe80000100800 */
[----:B------:R-:W-:Y:S01]  /*6860*/  STL [R1+0x24], R220 ;  /* 0x000024dc01007387 */ /* 0x000fe20000100800 */
[----:B------:R-:W-:-:S03]  /*6870*/  IMAD.MOV.U32 R186, RZ, RZ, R202 ;  /* 0x000000ffffba7224 */ /* 0x000fc600078e00ca */
[----:B------:R-:W-:Y:S01]  /*6880*/  STL [R1+0x20], R221 ;  /* 0x000020dd01007387 */ /* 0x000fe20000100800 */
[----:B------:R-:W-:-:S03]  /*6890*/  IMAD.MOV.U32 R190, RZ, RZ, R184 ;  /* 0x000000ffffbe7224 */ /* 0x000fc600078e00b8 */
[----:B------:R-:W-:Y:S01]  /*68a0*/  STL [R1+0x1c], R222 ;  /* 0x00001cde01007387 */ /* 0x000fe20000100800 */
[----:B------:R-:W-:-:S03]  /*68b0*/  IMAD.MOV.U32 R191, RZ, RZ, R185 ;  /* 0x000000ffffbf7224 */ /* 0x000fc600078e00b9 */
[----:B------:R-:W-:Y:S04]  /*68c0*/  STL [R1+0x18], R223 ;  /* 0x000018df01007387 */ /* 0x000fe80000100800 */
[----:B------:R-:W-:Y:S04]  /*68d0*/  STL [R1+0x14], R224 ;  /* 0x000014e001007387 */ /* 0x000fe80000100800 */
[----:B------:R-:W-:Y:S01]  /*68e0*/  STL [R1+0x10], R225 ;  /* 0x000010e101007387 */ /* 0x000fe20000100800 */
[----:B0-----:R-:W-:Y:S03]  /*68f0*/  HMMA.16816.F32 R44, R76, R6, R44 ;  /* 0x000000064c2c723c */ /* 0x001fe6000000182c */
[----:B------:R-:W2:Y:S01]  /*6900*/  LDL.LU.64 R184, [R1] ;  /* 0x0000000001b87983 */ /* 0x000ea20000300a00 */
[----:B------:R-:W-:-:S02]  /*6910*/  IMAD.MOV.U32 R188, RZ, RZ, R186 ;  /* 0x000000ffffbc7224 */ /* 0x000fc400078e00ba */
[----:B------:R-:W-:Y:S02]  /*6920*/  IMAD.MOV.U32 R189, RZ, RZ, R187 ;  /* 0x000000ffffbd7224 */ /* 0x000fe400078e00bb */
[C---:B------:R-:W-:Y:S01]  /*6930*/  HMMA.16816.F32 R48, R76.reuse, R10, R48 ;  /* 0x0000000a4c30723c */ /* 0x040fe20000001830 */
[----:B------:R-:W3:Y:S07]  /*6940*/  LDL.LU.64 R186, [R1+0x8] ;  /* 0x0000080001ba7983 */ /* 0x000eee0000300a00 */
[C---:B------:R-:W-:Y:S08]  /*6950*/  HMMA.16816.F32 R52, R76.reuse, R14, R52 ;  /* 0x0000000e4c34723c */ /* 0x040ff00000001834 */
[C---:B------:R-:W-:Y:S08]  /*6960*/  HMMA.16816.F32 R56, R76.reuse, R18, R56 ;  /* 0x000000124c38723c */ /* 0x040ff00000001838 */
[C---:B------:R-:W-:Y:S08]  /*6970*/  HMMA.16816.F32 R60, R76.reuse, R22, R60 ;  /* 0x000000164c3c723c */ /* 0x040ff0000000183c */
[C---:B------:R-:W-:Y:S08]  /*6980*/  HMMA.16816.F32 R64, R76.reuse, R26, R64 ;  /* 0x0000001a4c40723c */ /* 0x040ff00000001840 */
[C---:B------:R-:W-:Y:S08]  /*6990*/  HMMA.16816.F32 R68, R76.reuse, R30, R68 ;  /* 0x0000001e4c44723c */ /* 0x040ff00000001844 */
[----:B------:R-:W-:Y:S07]  /*69a0*/  HMMA.16816.F32 R72, R76, R34, R72 ;  /* 0x000000224c48723c */ /* 0x000fee0000001848 */
[----:B------:R-:W-:-:S02]  /*69b0*/  IMAD.WIDE R76, R203, 0x2, R2 ;  /* 0x00000002cb4c7825 */ /* 0x000fc400078e0202 */
[----:B------:R-:W4:Y:S02]  /*69c0*/  LDL.LU.64 R2, [R1+0x68] ;  /* 0x0000680001027983 */ /* 0x000f240000300a00 */
[----:B------:R-:W-:Y:S02]  /*69d0*/  IMAD.MOV.U32 R196, RZ, RZ, R100 ;  /* 0x000000ffffc47224 */ /* 0x000fe400078e0064 */
[----:B------:R-:W-:Y:S02]  /*69e0*/  IMAD.MOV.U32 R197, RZ, RZ, R101 ;  /* 0x000000ffffc57224 */ /* 0x000fe400078e0065 */
[----:B------:R-:W-:Y:S01]  /*69f0*/  HMMA.16816.F32 R100, R40, R102, R192 ;  /* 0x000000662864723c */ /* 0x000fe200000018c0 */
[----:B------:R-:W0:Y:S06]  /*6a00*/  LDSM.16.MT88.4 R40, [R205+0x6080] ;  /* 0x00608000cd28783b */ /* 0x000e2c0000004200 */
[----:B------:R-:W-:-:S02]  /*6a10*/  IMAD.MOV.U32 R192, RZ, RZ, R176 ;  /* 0x000000ffffc07224 */ /* 0x000fc400078e00b0 */
[----:B------:R-:W-:Y:S02]  /*6a20*/  IMAD.MOV.U32 R193, RZ, RZ, R177 ;  /* 0x000000ffffc17224 */ /* 0x000fe400078e00b1 */
[----:B------:R-:W-:Y:S02]  /*6a30*/  IMAD.MOV.U32 R194, RZ, RZ, R178 ;  /* 0x000000ffffc27224 */ /* 0x000fe400078e00b2 */
[----:B------:R-:W-:Y:S02]  /*6a40*/  IMAD.MOV.U32 R195, RZ, RZ, R179 ;  /* 0x000000ffffc37224 */ /* 0x000fe400078e00b3 */
[----:B------:R-:W1:Y:S01]  /*6a50*/  LDSM.16.MT88.4 R176, [R205+0x4180] ;  /* 0x00418000cdb0783b */ /* 0x000e620000004200 */
[----:B------:R-:W-:Y:S02]  /*6a60*/  IMAD.MOV.U32 R200, RZ, RZ, R174 ;  /* 0x000000ffffc87224 */ /* 0x000fe400078e00ae */
[----:B------:R-:W-:Y:S02]  /*6a70*/  IMAD.MOV.U32 R201, RZ, RZ, R175 ;  /* 0x000000ffffc97224 */ /* 0x000fe400078e00af */
[----:B------:R-:W5:Y:S01]  /*6a80*/  LDSM.16.MT88.4 R172, [R205+0x6000] ;  /* 0x00600000cdac783b */ /* 0x000f620000004200 */
[C---:B0-----:R-:W-:Y:S08]  /*6a90*/  HMMA.16816.F32 R132, R40.reuse, R6, R132 ;  /* 0x000000062884723c */ /* 0x041ff00000001884 */
        /* <DEDUP_REMOVED lines=8> */
[----:B-1----:R-:W-:Y:S08]  /*6b20*/  HMMA.16816.F32 R80, R176, R4, R80 ;  /* 0x00000004b050723c */ /* 0x002ff00000001850 */
[-C--:B-----5:R-:W-:Y:S11]  /*6b30*/  HMMA.16816.F32 R140, R172, R6.reuse, R140 ;  /* 0x00000006ac8c723c */ /* 0x0a0ff6000000188c */
[----:B------:R-:W-:Y:S05]  /*6b40*/  @!UPT UIADD3 URZ, URZ, URZ, URZ ;  /* 0x0000003f3f3ff290 */ /* 0x000fea000fffe03f */
[----:B0-----:R-:W-:Y:S01]  /*6b50*/  HMMA.16816.F32 R4, R40, R6, R80 ;  /* 0x000000062804723c */ /* 0x001fe20000001850 */
[----:B------:R-:W5:Y:S01]  /*6b60*/  LDL.LU R80, [R1+0x50] ;  /* 0x0000500001507983 */ /* 0x000f620000300800 */
[----:B--2---:R-:W-:-:S04]  /*6b70*/  IMAD.WIDE R78, R203, 0x2, R184 ;  /* 0x00000002cb4e7825 */ /* 0x004fc800078e02b8 */
[----:B------:R-:W-:Y:S02]  /*6b80*/  IMAD.MOV.U32 R220, RZ, RZ, R78 ;  /* 0x000000ffffdc7224 */ /* 0x000fe400078e004e */
[----:B------:R-:W-:Y:S02]  /*6b90*/  IMAD.MOV.U32 R219, RZ, RZ, R79 ;  /* 0x000000ffffdb7224 */ /* 0x000fe400078e004f */
[C---:B----4-:R-:W-:Y:S02]  /*6ba0*/  IMAD.WIDE R78, R203.reuse, 0x2, R2 ;  /* 0x00000002cb4e7825 */ /* 0x050fe400078e0202 */
[----:B------:R-:W2:Y:S01]  /*6bb0*/  LDL.LU.64 R2, [R1+0x60] ;  /* 0x0000600001027983 */ /* 0x000ea20000300a00 */
[C---:B------:R-:W-:Y:S08]  /*6bc0*/  HMMA.16816.F32 R84, R176.reuse, R8, R84 ;  /* 0x00000008b054723c */ /* 0x040ff00000001854 */
[C---:B------:R-:W-:Y:S08]  /*6bd0*/  HMMA.16816.F32 R88, R176.reuse, R12, R88 ;  /* 0x0000000cb058723c */ /* 0x040ff00000001858 */
[C---:B------:R-:W-:Y:S08]  /*6be0*/  HMMA.16816.F32 R92, R176.reuse, R16, R92 ;  /* 0x00000010b05c723c */ /* 0x040ff0000000185c */
[C---:B------:R-:W-:Y:S08]  /*6bf0*/  HMMA.16816.F32 R96, R176.reuse, R20, R96 ;  /* 0x00000014b060723c */ /* 0x040ff00000001860 */
[C---:B------:R-:W-:Y:S08]  /*6c00*/  HMMA.16816.F32 R100, R176.reuse, R24, R100 ;  /* 0x00000018b064723c */ /* 0x040ff00000001864 */
[C---:B------:R-:W-:Y:S08]  /*6c10*/  HMMA.16816.F32 R104, R176.reuse, R28, R104 ;  /* 0x0000001cb068723c */ /* 0x040ff00000001868 */
[----:B------:R-:W-:Y:S01]  /*6c20*/  HMMA.16816.F32 R168, R176, R32, R168 ;  /* 0x00000020b0a8723c */ /* 0x000fe200000018a8 */
[----:B------:R-:W-:-:S06]  /*6c30*/  IMAD.WIDE R24, R203, 0x2, R234 ;  /* 0x00000002cb187825 */ /* 0x000fcc00078e02ea */
[----:B------:R-:W-:-:S04]  /*6c40*/  IMAD.WIDE R32, R203, 0x2, R246 ;  /* 0x00000002cb207825 */ /* 0x000fc800078e02f6 */
[----:B------:R-:W-:-:S04]  /*6c50*/  IMAD.WIDE R28, R203, 0x2, R240 ;  /* 0x00000002cb1c7825 */ /* 0x000fc800078e02f0 */
[----:B------:R-:W-:Y:S02]  /*6c60*/  IMAD.MOV.U32 R247, RZ, RZ, R32 ;  /* 0x000000fffff77224 */ /* 0x000fe400078e0020 */
[----:B------:R-:W-:Y:S02]  /*6c70*/  IMAD.MOV.U32 R246, RZ, RZ, R33 ;  /* 0x000000fffff67224 */ /* 0x000fe400078e0021 */
[----:B------:R-:W-:-:S04]  /*6c80*/  IMAD.WIDE R32, R203, 0x2, R188 ;  /* 0x00000002cb207825 */ /* 0x000fc800078e02bc */
[----:B------:R-:W-:-:S04]  /*6c90*/  IMAD.WIDE R226, R203, 0x2, R226 ;  /* 0x00000002cbe27825 */ /* 0x000fc800078e02e2 */
[----:B------:R-:W-:Y:S02]  /*6ca0*/  IMAD.MOV.U32 R235, RZ, RZ, R24 ;  /* 0x000000ffffeb7224 */ /* 0x000fe400078e0018 */
[----:B------:R-:W-:Y:S02]  /*6cb0*/  IMAD.MOV.U32 R234, RZ, RZ, R25 ;  /* 0x000000ffffea7224 */ /* 0x000fe400078e0019 */
[----:B------:R-:W-:Y:S02]  /*6cc0*/  IMAD.MOV.U32 R241, RZ, RZ, R28 ;  /* 0x000000fffff17224 */ /* 0x000fe400078e001c */
[----:B------:R-:W-:Y:S02]  /*6cd0*/  IMAD.MOV.U32 R240, RZ, RZ, R29 ;  /* 0x000000fffff07224 */ /* 0x000fe400078e001d */
[----:B------:R-:W-:-:S04]  /*6ce0*/  IMAD.WIDE R16, R203, 0x2, R230 ;  /* 0x00000002cb107825 */ /* 0x000fc800078e02e6 */
[----:B------:R-:W-:-:S04]  /*6cf0*/  IMAD.WIDE R20, R203, 0x2, R236 ;  /* 0x00000002cb147825 */ /* 0x000fc800078e02ec */
[----:B------:R-:W-:-:S04]  /*6d00*/  IMAD.WIDE R24, R203, 0x2, R242 ;  /* 0x00000002cb187825 */ /* 0x000fc800078e02f2 */
[----:B------:R-:W-:-:S04]  /*6d10*/  IMAD.WIDE R28, R203, 0x2, R248 ;  /* 0x00000002cb1c7825 */ /* 0x000fc800078e02f8 */
[----:B------:R-:W-:Y:S02]  /*6d20*/  IMAD.MOV.U32 R224, RZ, RZ, R32 ;  /* 0x000000ffffe07224 */ /* 0x000fe400078e0020 */
[----:B------:R-:W-:Y:S02]  /*6d30*/  IMAD.MOV.U32 R223, RZ, RZ, R33 ;  /* 0x000000ffffdf7224 */ /* 0x000fe400078e0021 */
[----:B------:R-:W-:-:S04]  /*6d40*/  IMAD.WIDE R32, R203, 0x2, R192 ;  /* 0x00000002cb207825 */ /* 0x000fc800078e02c0 */
[----:B------:R-:W-:Y:S02]  /*6d50*/  IMAD.MOV.U32 R252, RZ, RZ, R226 ;  /* 0x000000fffffc7224 */ /* 0x000fe400078e00e2 */
[----:B------:R-:W-:Y:S02]  /*6d60*/  IMAD.MOV.U32 R231, RZ, RZ, R16 ;  /* 0x000000ffffe77224 */ /* 0x000fe400078e0010 */
[----:B------:R-:W-:Y:S02]  /*6d70*/  IMAD.MOV.U32 R230, RZ, RZ, R17 ;  /* 0x000000ffffe67224 */ /* 0x000fe400078e0011 */
[----:B------:R-:W-:Y:S02]  /*6d80*/  IMAD.MOV.U32 R237, RZ, RZ, R20 ;  /* 0x000000ffffed7224 */ /* 0x000fe400078e0014 */
[----:B------:R-:W-:Y:S02]  /*6d90*/  IMAD.MOV.U32 R236, RZ, RZ, R21 ;  /* 0x000000ffffec7224 */ /* 0x000fe400078e0015 */
[----:B------:R-:W-:-:S02]  /*6da0*/  IMAD.MOV.U32 R243, RZ, RZ, R24 ;  /* 0x000000fffff37224 */ /* 0x000fc400078e0018 */
[----:B------:R-:W-:Y:S02]  /*6db0*/  IMAD.MOV.U32 R242, RZ, RZ, R25 ;  /* 0x000000fffff27224 */ /* 0x000fe400078e0019 */
[----:B------:R-:W-:Y:S02]  /*6dc0*/  IMAD.MOV.U32 R249, RZ, RZ, R28 ;  /* 0x000000fffff97224 */ /* 0x000fe400078e001c */
[----:B------:R-:W-:Y:S02]  /*6dd0*/  IMAD.MOV.U32 R248, RZ, RZ, R29 ;  /* 0x000000fffff87224 */ /* 0x000fe400078e001d */
[----:B------:R-:W-:Y:S02]  /*6de0*/  IMAD.MOV.U32 R226, RZ, RZ, R76 ;  /* 0x000000ffffe27224 */ /* 0x000fe400078e004c */
[----:B------:R-:W-:Y:S01]  /*6df0*/  IMAD.MOV.U32 R225, RZ, RZ, R77 ;  /* 0x000000ffffe17224 */ /* 0x000fe200078e004d */
[----:B-----5:R-:W-:-:S05]  /*6e00*/  IADD3 R80, R80, -0x1, RZ ;  /* 0xffffffff50507810 */ /* 0x020fca0007ffe0ff */
[----:B------:R0:W-:Y:S01]  /*6e10*/  STL [R1+0x50], R80 ;  /* 0x0000505001007387 */ /* 0x0001e20000100800 */
[----:B------:R-:W-:Y:S01]  /*6e20*/  ISETP.NE.U32.AND P0, PT, R80, RZ, PT ;  /* 0x000000ff5000720c */ /* 0x000fe20003f05070 */
[----:B------:R-:W-:-:S04]  /*6e30*/  IMAD.WIDE R8, R203, 0x2, R228 ;  /* 0x00000002cb087825 */ /* 0x000fc800078e02e4 */
[----:B------:R-:W-:-:S04]  /*6e40*/  IMAD.WIDE R12, R203, 0x2, R232 ;  /* 0x00000002cb0c7825 */ /* 0x000fc800078e02e8 */
[----:B------:R-:W-:-:S04]  /*6e50*/  IMAD.WIDE R16, R203, 0x2, R238 ;  /* 0x00000002cb107825 */ /* 0x000fc800078e02ee */
[----:B------:R-:W-:-:S04]  /*6e60*/  IMAD.WIDE R20, R203, 0x2, R244 ;  /* 0x00000002cb147825 */ /* 0x000fc800078e02f4 */
[----:B------:R-:W-:-:S04]  /*6e70*/  IMAD.WIDE R24, R203, 0x2, R250 ;  /* 0x00000002cb187825 */ /* 0x000fc800078e02fa */
[----:B------:R-:W-:-:S04]  /*6e80*/  IMAD.WIDE R28, R203, 0x2, R190 ;  /* 0x00000002cb1c7825 */ /* 0x000fc800078e02be */
[C---:B---3--:R-:W-:Y:S01]  /*6e90*/  IMAD.WIDE R76, R203.reuse, 0x2, R186 ;  /* 0x00000002cb4c7825 */ /* 0x048fe200078e02ba */
[C---:B------:R-:W-:Y:S03]  /*6ea0*/  HMMA.16816.F32 R144, R172.reuse, R10, R144 ;  /* 0x0000000aac90723c */ /* 0x040fe60000001890 */
[----:B------:R-:W-:Y:S02]  /*6eb0*/  IMAD.MOV.U32 R216, RZ, RZ, R32 ;  /* 0x000000ffffd87224 */ /* 0x000fe400078e0020 */
[----:B------:R-:W-:Y:S02]  /*6ec0*/  IMAD.MOV.U32 R215, RZ, RZ, R33 ;  /* 0x000000ffffd77224 */ /* 0x000fe400078e0021 */
[----:B------:R-:W-:Y:S01]  /*6ed0*/  IMAD.WIDE R32, R203, 0x2, R194 ;  /* 0x00000002cb207825 */ /* 0x000fe200078e02c2 */
[----:B------:R-:W-:Y:S03]  /*6ee0*/  HMMA.16816.F32 R148, R172, R14, R148 ;  /* 0x0000000eac94723c */ /* 0x000fe60000001894 */
[----:B------:R-:W-:-:S02]  /*6ef0*/  IMAD.MOV.U32 R81, RZ, RZ, c[0x0][0x188] ;  /* 0x00006200ff517624 */ /* 0x000fc400078e00ff */
[----:B------:R-:W-:Y:S02]  /*6f00*/  IMAD.MOV.U32 R229, RZ, RZ, R8 ;  /* 0x000000ffffe57224 */ /* 0x000fe400078e0008 */
[----:B------:R-:W-:Y:S01]  /*6f10*/  IMAD.MOV.U32 R228, RZ, RZ, R9 ;  /* 0x000000ffffe47224 */ /* 0x000fe200078e0009 */
[C---:B------:R-:W-:Y:S01]  /*6f20*/  HMMA.16816.F32 R152, R172.reuse, R18, R152 ;  /* 0x00000012ac98723c */ /* 0x040fe20000001898 */
[----:B------:R-:W-:Y:S02]  /*6f30*/  IMAD.MOV.U32 R233, RZ, RZ, R12 ;  /* 0x000000ffffe97224 */ /* 0x000fe400078e000c */
[----:B------:R-:W-:Y:S02]  /*6f40*/  IMAD.MOV.U32 R232, RZ, RZ, R13 ;  /* 0x000000ffffe87224 */ /* 0x000fe400078e000d */
[----:B------:R-:W-:Y:S02]  /*6f50*/  IMAD.MOV.U32 R239, RZ, RZ, R16 ;  /* 0x000000ffffef7224 */ /* 0x000fe400078e0010 */
[----:B------:R-:W-:Y:S01]  /*6f60*/  IMAD.MOV.U32 R238, RZ, RZ, R17 ;  /* 0x000000ffffee7224 */ /* 0x000fe200078e0011 */
[----:B------:R-:W-:Y:S01]  /*6f70*/  HMMA.16816.F32 R156, R172, R22, R156 ;  /* 0x00000016ac9c723c */ /* 0x000fe2000000189c */
[----:B------:R-:W-:-:S02]  /*6f80*/  IMAD.MOV.U32 R245, RZ, RZ, R20 ;  /* 0x000000fffff57224 */ /* 0x000fc400078e0014 */
[----:B------:R-:W-:Y:S02]  /*6f90*/  IMAD.MOV.U32 R244, RZ, RZ, R21 ;  /* 0x000000fffff47224 */ /* 0x000fe400078e0015 */
[----:B------:R-:W-:Y:S02]  /*6fa0*/  IMAD.MOV.U32 R251, RZ, RZ, R24 ;  /* 0x000000fffffb7224 */ /* 0x000fe400078e0018 */
[----:B------:R-:W-:Y:S01]  /*6fb0*/  IMAD.MOV.U32 R250, RZ, RZ, R25 ;  /* 0x000000fffffa7224 */ /* 0x000fe200078e0019 */
[----:B------:R-:W-:Y:S01]  /*6fc0*/  HMMA.16816.F32 R160, R172, R26, R160 ;  /* 0x0000001aaca0723c */ /* 0x000fe200000018a0 */
[----:B------:R-:W-:Y:S02]  /*6fd0*/  IMAD.MOV.U32 R222, RZ, RZ, R28 ;  /* 0x000000ffffde7224 */ /* 0x000fe400078e001c */
[----:B------:R-:W-:Y:S02]  /*6fe0*/  IMAD.MOV.U32 R221, RZ, RZ, R29 ;  /* 0x000000ffffdd7224 */ /* 0x000fe400078e001d */
[----:B------:R-:W-:-:S02]  /*6ff0*/  IMAD.MOV.U32 R218, RZ, RZ, R76 ;  /* 0x000000ffffda7224 */ /* 0x000fc400078e004c */
[----:B------:R-:W-:Y:S01]  /*7000*/  IMAD.MOV.U32 R217, RZ, RZ, R77 ;  /* 0x000000ffffd97224 */ /* 0x000fe200078e004d */
[----:B------:R-:W-:Y:S01]  /*7010*/  HMMA.16816.F32 R164, R172, R30, R164 ;  /* 0x0000001eaca4723c */ /* 0x000fe200000018a4 */
[----:B------:R-:W-:Y:S02]  /*7020*/  IMAD.MOV.U32 R214, RZ, RZ, R78 ;  /* 0x000000ffffd67224 */ /* 0x000fe400078e004e */
[----:B------:R-:W-:Y:S02]  /*7030*/  IMAD.MOV.U32 R213, RZ, RZ, R79 ;  /* 0x000000ffffd57224 */ /* 0x000fe400078e004f */
[----:B------:R-:W-:-:S03]  /*7040*/  IMAD.MOV.U32 R212, RZ, RZ, R32 ;  /* 0x000000ffffd47224 */ /* 0x000fc600078e0020 */
[----:B------:R-:W-:Y:S01]  /*7050*/  HMMA.16816.F32 R8, R40, R10, R84 ;  /* 0x0000000a2808723c */ /* 0x000fe20000001854 */
[----:B------:R-:W-:Y:S01]  /*7060*/  IMAD.SHL.U32 R81, R81, 0x40, RZ ;  /* 0x0000004051517824 */ /* 0x000fe200078e00ff */
[----:B------:R-:W-:-:S06]  /*7070*/  IADD3 R0, R0, -0x40, RZ ;  /* 0xffffffc000007810 */ /* 0x000fcc0007ffe0ff */
[C---:B------:R-:W-:Y:S08]  /*7080*/  HMMA.16816.F32 R12, R40.reuse, R14, R88 ;  /* 0x0000000e280c723c */ /* 0x040ff00000001858 */
[C---:B------:R-:W-:Y:S08]  /*7090*/  HMMA.16816.F32 R16, R40.reuse, R18, R92 ;  /* 0x000000122810723c */ /* 0x040ff0000000185c */
[C---:B------:R-:W-:Y:S08]  /*70a0*/  HMMA.16816.F32 R20, R40.reuse, R22, R96 ;  /* 0x000000162814723c */ /* 0x040ff00000001860 */
[C---:B------:R-:W-:Y:S08]  /*70b0*/  HMMA.16816.F32 R24, R40.reuse, R26, R100 ;  /* 0x0000001a2818723c */ /* 0x040ff00000001864 */
[C---:B------:R-:W-:Y:S08]  /*70c0*/  HMMA.16816.F32 R28, R40.reuse, R30, R104 ;  /* 0x0000001e281c723c */ /* 0x040ff00000001868 */
[-C--:B------:R-:W-:Y:S07]  /*70d0*/  HMMA.16816.F32 R76, R40, R34.reuse, R168 ;  /* 0x00000022284c723c */ /* 0x080fee00000018a8 */
[----:B------:R-:W-:Y:S01]  /*70e0*/  IMAD.WIDE R40, R203, 0x2, R196 ;  /* 0x00000002cb287825 */ /* 0x000fe200078e02c4 */
[----:B------:R-:W-:Y:S03]  /*70f0*/  HMMA.16816.F32 R136, R172, R34, R136 ;  /* 0x00000022ac88723c */ /* 0x000fe60000001888 */
[----:B------:R-:W-:-:S02]  /*7100*/  IMAD.MOV.U32 R42, RZ, RZ, R33 ;  /* 0x000000ffff2a7224 */ /* 0x000fc400078e0021 */
[----:B------:R-:W-:-:S04]  /*7110*/  IMAD.WIDE R32, R203, 0x2, R200 ;  /* 0x00000002cb207825 */ /* 0x000fc800078e02c8 */
[----:B------:R-:W-:-:S04]  /*7120*/  IMAD.WIDE R34, R203, 0x2, R198 ;  /* 0x00000002cb227825 */ /* 0x000fc800078e02c6 */
[----:B------:R-:W-:Y:S02]  /*7130*/  IMAD.MOV.U32 R43, RZ, RZ, R40 ;  /* 0x000000ffff2b7224 */ /* 0x000fe400078e0028 */
[----:B------:R-:W-:Y:S02]  /*7140*/  IMAD.MOV.U32 R178, RZ, RZ, R41 ;  /* 0x000000ffffb27224 */ /* 0x000fe400078e0029 */
[----:B------:R-:W-:Y:S02]  /*7150*/  IMAD.MOV.U32 R40, RZ, RZ, R34 ;  /* 0x000000ffff287224 */ /* 0x000fe400078e0022 */
[----:B------:R-:W-:Y:S02]  /*7160*/  IMAD.MOV.U32 R179, RZ, RZ, R35 ;  /* 0x000000ffffb37224 */ /* 0x000fe400078e0023 */
[----:B--2---:R-:W-:-:S04]  /*7170*/  IMAD.WIDE R2, R81, 0x2, R2 ;  /* 0x0000000251027825 */ /* 0x004fc800078e0202 */
[----:B------:R-:W-:Y:S02]  /*7180*/  IMAD.MOV.U32 R211, RZ, RZ, R32 ;  /* 0x000000ffffd37224 */ /* 0x000fe400078e0020 */
[----:B------:R-:W-:Y:S01]  /*7190*/  IMAD.MOV.U32 R181, RZ, RZ, R33 ;  /* 0x000000ffffb57224 */ /* 0x000fe200078e0021 */
[----:B0-----:R-:W-:Y:S01]  /*71a0*/  @!P0 CALL.REL.NOINC `(.L_x_2) ;  /* 0x0000001000008944 */ /* 0x001fe20003c00000 */
[----:B------:R-:W-:Y:S05]  /*71b0*/  BRA `(.L_x_3) ;  /* 0xffffbe2000007947 */ /* 0x000fea000383ffff */
.L_x_2:
[----:B------:R-:W-:Y:S02]  /*71c0*/  F2FP.PACK_AB R40, R23, R22 ;  /* 0x000000161728723e */ /* 0x000fe400000000ff */
[----:B------:R-:W-:Y:S02]  /*71d0*/  F2FP.PACK_AB R43, R79, R78 ;  /* 0x0000004e4f2b723e */ /* 0x000fe400000000ff */
[----:B------:R-:W-:Y:S02]  /*71e0*/  F2FP.PACK_AB R22, R15, R14 ;  /* 0x0000000e0f16723e */ /* 0x000fe400000000ff */
[----:B------:R-:W-:Y:S02]  /*71f0*/  F2FP.PACK_AB R79, R77, R76 ;  /* 0x0000004c4d4f723e */ /* 0x000fe400000000ff */
[----:B------:R-:W-:-:S02]  /*7200*/  F2FP.PACK_AB R81, R67, R66 ;  /* 0x000000424351723e */ /* 0x000fc400000000ff */
[----:B------:R-:W-:Y:S02]  /*7210*/  F2FP.PACK_AB R65, R65, R64 ;  /* 0x000000404141723e */ /* 0x000fe400000000ff */
        /* <DEDUP_REMOVED lines=58> */
.L_x_1:
[----:B-1----:R-:W2:Y:S04]  /*75c0*/  LDL.LU R9, [R1+0x58] ;  /* 0x0000580001097983 */ /* 0x002ea80000300800 */
[----:B------:R-:W3:Y:S04]  /*75d0*/  LDL.LU R29, [R1+0x54] ;  /* 0x00005400011d7983 */ /* 0x000ee80000300800 */
[----:B------:R-:W1:Y:S02]  /*75e0*/  S2R R8, SR_TID.X ;  /* 0x0000000000087919 */ /* 0x000e640000002100 */
[----:B-1----:R-:W-:-:S02]  /*75f0*/  IMAD.SHL.U32 R0, R8, 0x400, RZ ;  /* 0x0000040008007824 */ /* 0x002fc400078e00ff */
[----:B------:R-:W-:-:S03]  /*7600*/  IMAD.SHL.U32 R2, R8, 0x4, RZ ;  /* 0x0000000408027824 */ /* 0x000fc600078e00ff */
[----:B------:R-:W-:Y:S01]  /*7610*/  LOP3.LUT R0, R0, 0x6000, RZ, 0xc0, !PT ;  /* 0x0000600000007812 */ /* 0x000fe200078ec0ff */
[----:B------:R-:W-:-:S05]  /*7620*/  IMAD.SHL.U32 R3, R8, 0x80, RZ ;  /* 0x0000008008037824 */ /* 0x000fca00078e00ff */
[----:B------:R-:W-:Y:S02]  /*7630*/  LOP3.LUT R3, R3, 0x1000, RZ, 0xc0, !PT ;  /* 0x0000100003037812 */ /* 0x000fe400078ec0ff */
[C---:B------:R-:W-:Y:S01]  /*7640*/  IADD3 R28, R206.reuse, 0x1, RZ ;  /* 0x00000001ce1c7810 */ /* 0x040fe20007ffe0ff */
[----:B------:R-:W-:-:S05]  /*7650*/  IMAD R39, R206, c[0x0][0x198], RZ ;  /* 0x00006600ce277a24 */ /* 0x000fca00078e02ff */
[----:B------:R-:W-:Y:S01]  /*7660*/  IADD3 R47, R39, c[0x0][0x198], RZ ;  /* 0x00006600272f7a10 */ /* 0x000fe20007ffe0ff */
[----:B------:R-:W-:Y:S01]  /*7670*/  BAR.SYNC.DEFER_BLOCKING 0x0 ;  /* 0x0000000000007b1d */ /* 0x000fe20000010000 */
[----:B--2---:R-:W-:-:S04]  /*7680*/  LOP3.LUT R9, R0, 0x60, R9, 0xf8, !PT ;  /* 0x0000006000097812 */ /* 0x004fc800078ef809 */
[----:B------:R-:W-:-:S05]  /*7690*/  LOP3.LUT R2, R9, 0x370, R2, 0x78, !PT ;  /* 0x0000037009027812 */ /* 0x000fca00078e7802 */
[----:B------:R-:W-:-:S05]  /*76a0*/  IMAD.IADD R52, R3, 0x1, R2 ;  /* 0x0000000103347824 */ /* 0x000fca00078e0202 */
[----:B------:R-:W-:Y:S04]  /*76b0*/  STS.128 [R52], R144 ;  /* 0x0000009034007388 */ /* 0x000fe80000000c00 */
[----:B------:R1:W-:Y:S04]  /*76c0*/  STS.128 [R52+0x80], R24 ;  /* 0x0000801834007388 */ /* 0x0003e80000000c00 */
[----:B------:R-:W-:Y:S04]  /*76d0*/  STS.128 [R52+0x400], R128 ;  /* 0x0004008034007388 */ /* 0x000fe80000000c00 */
[----:B------:R-:W-:Y:S04]  /*76e0*/  STS.128 [R52+0x480], R16 ;  /* 0x0004801034007388 */ /* 0x000fe80000000c00 */
[----:B------:R2:W-:Y:S04]  /*76f0*/  STS.128 [R52+0x800], R48 ;  /* 0x0008003034007388 */ /* 0x0005e80000000c00 */
[----:B------:R-:W-:Y:S04]  /*7700*/  STS.128 [R52+0x880], R4 ;  /* 0x0008800434007388 */ /* 0x000fe80000000c00 */
[----:B------:R-:W-:Y:S04]  /*7710*/  STS.128 [R52+0xc00], R12 ;  /* 0x000c000c34007388 */ /* 0x000fe80000000c00 */
[----:B------:R-:W-:Y:S01]  /*7720*/  STS.128 [R52+0xc80], R20 ;  /* 0x000c801434007388 */ /* 0x000fe20000000c00 */
[C---:B------:R-:W-:Y:S01]  /*7730*/  IMAD.SHL.U32 R0, R8.reuse, 0x1000, RZ ;  /* 0x0000100008007824 */ /* 0x040fe200078e00ff */
[----:B------:R-:W-:-:S04]  /*7740*/  LOP3.LUT R8, R8, 0xff, RZ, 0xc0, !PT ;  /* 0x000000ff08087812 */ /* 0x000fc800078ec0ff */
[----:B------:R-:W-:-:S05]  /*7750*/  LOP3.LUT R0, R0, 0x6000, RZ, 0xc0, !PT ;  /* 0x0000600000007812 */ /* 0x000fca00078ec0ff */
[----:B------:R-:W-:Y:S01]  /*7760*/  IMAD R3, R8, 0x10, R0 ;  /* 0x0000001008037824 */ /* 0x000fe200078e0200 */
[----:B------:R-:W-:Y:S01]  /*7770*/  BAR.SYNC.DEFER_BLOCKING 0x0 ;  /* 0x0000000000007b1d */ /* 0x000fe20000010000 */
[----:B---3--:R-:W-:Y:S02]  /*7780*/  ISETP.GE.AND P0, PT, R29, c[0x0][0x178], PT ;  /* 0x00005e001d007a0c */ /* 0x008fe40003f06270 */
[C---:B-1----:R-:W-:Y:S02]  /*7790*/  IADD3 R24, R206.reuse, 0x2, RZ ;  /* 0x00000002ce187810 */ /* 0x042fe40007ffe0ff */
[----:B------:R-:W-:Y:S02]  /*77a0*/  IADD3 R2, R206, 0x3, RZ ;  /* 0x00000003ce027810 */ /* 0x000fe40007ffe0ff */
[C---:B------:R-:W-:Y:S02]  /*77b0*/  LOP3.LUT R38, R3.reuse, 0x20, RZ, 0x3c, !PT ;  /* 0x0000002003267812 */ /* 0x040fe400078e3cff */
[----:B------:R-:W-:-:S02]  /*77c0*/  LOP3.LUT R37, R3, 0x40, RZ, 0x3c, !PT ;  /* 0x0000004003257812 */ /* 0x000fc400078e3cff */
[----:B------:R-:W-:Y:S02]  /*77d0*/  LOP3.LUT R36, R3, 0x60, RZ, 0x3c, !PT ;  /* 0x0000006003247812 */ /* 0x000fe400078e3cff */
[----:B------:R-:W-:Y:S01]  /*77e0*/  ISETP.LT.AND P4, PT, R2, c[0x0][0x17c], !P0 ;  /* 0x00005f0002007a0c */ /* 0x000fe20004781270 */
[----:B------:R-:W-:Y:S01]  /*77f0*/  IMAD R2, R29, c[0x0][0x194], RZ ;  /* 0x000065001d027a24 */ /* 0x000fe200078e02ff */
[----:B------:R-:W-:Y:S02]  /*7800*/  ISETP.LT.AND P1, PT, R28, c[0x0][0x17c], !P0 ;  /* 0x00005f001c007a0c */ /* 0x000fe40004721270 */
[----:B------:R-:W-:Y:S01]  /*7810*/  ISETP.LT.AND P5, PT, R24, c[0x0][0x17c], !P0 ;  /* 0x00005f0018007a0c */ /* 0x000fe200047a1270 */
[----:B------:R-:W1:Y:S04]  /*7820*/  LDS.128 R8, [R3] ;  /* 0x0000000003087984 */ /* 0x000e680000000c00 */
[----:B------:R-:W-:Y:S04]  /*7830*/  LDS.128 R28, [R3+0x1000] ;  /* 0x00100000031c7984 */ /* 0x000fe80000000c00 */
[----:B------:R-:W3:Y:S04]  /*7840*/  LDS.128 R20, [R38] ;  /* 0x0000000026147984 */ /* 0x000ee80000000c00 */
[----:B------:R-:W-:Y:S04]  /*7850*/  LDS.128 R24, [R38+0x1000] ;  /* 0x0010000026187984 */ /* 0x000fe80000000c00 */
[----:B------:R-:W4:Y:S04]  /*7860*/  LDS.128 R16, [R37] ;  /* 0x0000000025107984 */ /* 0x000f280000000c00 */
[----:B------:R-:W-:Y:S04]  /*7870*/  LDS.128 R12, [R37+0x1000] ;  /* 0x00100000250c7984 */ /* 0x000fe80000000c00 */
[----:B------:R-:W5:Y:S04]  /*7880*/  LDS.128 R32, [R36] ;  /* 0x0000000024207984 */ /* 0x000f680000000c00 */
[----:B------:R-:W0:Y:S04]  /*7890*/  LDS.128 R4, [R36+0x1000] ;  /* 0x0010000024047984 */ /* 0x000e280000000c00 */
[----:B------:R-:W-:Y:S01]  /*78a0*/  BAR.SYNC.DEFER_BLOCKING 0x0 ;  /* 0x0000000000007b1d */ /* 0x000fe20000010000 */
[----:B------:R-:W-:-:S02]  /*78b0*/  IADD3 R0, R206, 0x4, RZ ;  /* 0x00000004ce007810 */ /* 0x000fc40007ffe0ff */
[----:B------:R-:W-:Y:S02]  /*78c0*/  ISETP.LT.AND P2, PT, R206, c[0x0][0x17c], !P0 ;  /* 0x00005f00ce007a0c */ /* 0x000fe40004741270 */
[----:B------:R-:W-:Y:S02]  /*78d0*/  ISETP.LT.AND P3, PT, R0, c[0x0][0x17c], !P0 ;  /* 0x00005f0000007a0c */ /* 0x000fe40004761270 */
[C---:B------:R-:W-:Y:S01]  /*78e0*/  LEA R0, P6, R2.reuse, c[0x0][0x170], 0x1 ;  /* 0x00005c0002007a11 */ /* 0x040fe200078c08ff */
[----:B------:R-:W-:Y:S04]  /*78f0*/  STS.128 [R52], R160 ;  /* 0x000000a034007388 */ /* 0x000fe80000000c00 */
[----:B------:R-:W-:Y:S04]  /*7900*/  STS.128 [R52+0x80], R68 ;  /* 0x0000804434007388 */ /* 0x000fe80000000c00 */
[----:B------:R-:W-:Y:S04]  /*7910*/  STS.128 [R52+0x400], R112 ;  /* 0x0004007034007388 */ /* 0x000fe80000000c00 */
[----:B------:R-:W-:Y:S04]  /*7920*/  STS.128 [R52+0x480], R60 ;  /* 0x0004803c34007388 */ /* 0x000fe80000000c00 */
[----:B------:R-:W-:Y:S04]  /*7930*/  STS.128 [R52+0x800], R64 ;  /* 0x0008004034007388 */ /* 0x000fe80000000c00 */
[----:B------:R-:W-:Y:S04]  /*7940*/  STS.128 [R52+0x880], R80 ;  /* 0x0008805034007388 */ /* 0x000fe80000000c00 */
[----:B------:R-:W-:Y:S04]  /*7950*/  STS.128 [R52+0xc00], R76 ;  /* 0x000c004c34007388 */ /* 0x000fe80000000c00 */
[----:B------:R0:W-:Y:S01]  /*7960*/  STS.128 [R52+0xc80], R40 ;  /* 0x000c802834007388 */ /* 0x0001e20000000c00 */
[----:B------:R-:W-:-:S03]  /*7970*/  LEA.HI.X.SX32 R2, R2, c[0x0][0x174], 0x1, P6 ;  /* 0x00005d0002027a11 */ /* 0x000fc600030f0eff */
[----:B------:R-:W-:Y:S01]  /*7980*/  BAR.SYNC.DEFER_BLOCKING 0x0 ;  /* 0x0000000000007b1d */ /* 0x000fe20000010000 */
[----:B------:R-:W-:-:S04]  /*7990*/  LEA R44, P6, R39, R0, 0x1 ;  /* 0x00000000272c7211 */ /* 0x000fc800078c08ff */
[----:B------:R-:W-:Y:S02]  /*79a0*/  LEA.HI.X.SX32 R45, R39, R2, 0x1, P6 ;  /* 0x00000002272d7211 */ /* 0x000fe400030f0eff */
[C---:B0-----:R-:W-:Y:S02]  /*79b0*/  LEA R46, P6, R47.reuse, R0, 0x1 ;  /* 0x000000002f2e7211 */ /* 0x041fe400078c08ff */
[----:B------:R-:W-:Y:S02]  /*79c0*/  IADD3 R39, R206, 0x5, RZ ;  /* 0x00000005ce277810 */ /* 0x000fe40007ffe0ff */
[C---:B--2---:R-:W-:Y:S02]  /*79d0*/  IADD3 R49, R47.reuse, c[0x0][0x198], RZ ;  /* 0x000066002f317a10 */ /* 0x044fe40007ffe0ff */
[----:B------:R-:W-:Y:S02]  /*79e0*/  LEA.HI.X.SX32 R47, R47, R2, 0x1, P6 ;  /* 0x000000022f2f7211 */ /* 0x000fe400030f0eff */
[----:B------:R-:W-:-:S02]  /*79f0*/  LEA R48, P6, R49, R0, 0x1 ;  /* 0x0000000031307211 */ /* 0x000fc400078c08ff */
[----:B------:R-:W-:Y:S01]  /*7a00*/  IADD3 R41, R49, c[0x0][0x198], RZ ;  /* 0x0000660031297a10 */ /* 0x000fe20007ffe0ff */
[----:B-1----:R0:W-:Y:S01]  /*7a10*/  @P2 STG.E.U16 [R44.64], R8 ;  /* 0x000000082c002986 */ /* 0x0021e2000c101504 */
[----:B------:R-:W-:Y:S02]  /*7a20*/  ISETP.LT.AND P2, PT, R39, c[0x0][0x17c], !P0 ;  /* 0x00005f0027007a0c */ /* 0x000fe40004741270 */
[----:B------:R-:W-:Y:S02]  /*7a30*/  IADD3 R39, R206, 0x6, RZ ;  /* 0x00000006ce277810 */ /* 0x000fe40007ffe0ff */
[----:B------:R-:W-:Y:S02]  /*7a40*/  LEA.HI.X.SX32 R49, R49, R2, 0x1, P6 ;  /* 0x0000000231317211 */ /* 0x000fe400030f0eff */
[----:B0-----:R-:W-:Y:S02]  /*7a50*/  PRMT R45, R8, 0x7632, R45 ;  /* 0x00007632082d7816 */ /* 0x001fe4000000002d */
[----:B------:R-:W-:-:S03]  /*7a60*/  LEA R40, P6, R41, R0, 0x1 ;  /* 0x0000000029287211 */ /* 0x000fc600078c08ff */
[----:B------:R0:W-:Y:S01]  /*7a70*/  @P1 STG.E.U16 [R46.64], R45 ;  /* 0x0000002d2e001986 */ /* 0x0001e2000c101504 */
[----:B------:R-:W-:Y:S02]  /*7a80*/  ISETP.LT.AND P1, PT, R39, c[0x0][0x17c], !P0 ;  /* 0x00005f0027007a0c */ /* 0x000fe40004721270 */
[C---:B------:R-:W-:Y:S02]  /*7a90*/  IADD3 R39, R41.reuse, c[0x0][0x198], RZ ;  /* 0x0000660029277a10 */ /* 0x040fe40007ffe0ff */
[----:B------:R-:W-:Y:S02]  /*7aa0*/  LEA.HI.X.SX32 R41, R41, R2, 0x1, P6 ;  /* 0x0000000229297211 */ /* 0x000fe400030f0eff */
[C---:B------:R-:W-:Y:S02]  /*7ab0*/  LEA R42, P6, R39.reuse, R0, 0x1 ;  /* 0x00000000272a7211 */ /* 0x040fe400078c08ff */
[C---:B0-----:R-:W-:Y:S02]  /*7ac0*/  IADD3 R45, R39.reuse, c[0x0][0x198], RZ ;  /* 0x00006600272d7a10 */ /* 0x041fe40007ffe0ff */
[----:B------:R-:W-:-:S02]  /*7ad0*/  LEA.HI.X.SX32 R43, R39, R2, 0x1, P6 ;  /* 0x00000002272b7211 */ /* 0x000fc400030f0eff */
[----:B------:R-:W-:Y:S02]  /*7ae0*/  IADD3 R8, R206, 0x7, RZ ;  /* 0x00000007ce087810 */ /* 0x000fe40007ffe0ff */
[----:B---3--:R-:W-:Y:S02]  /*7af0*/  PRMT R47, R20, 0x7632, R47 ;  /* 0x00007632142f7816 */ /* 0x008fe4000000002f */
[C---:B------:R-:W-:Y:S02]  /*7b00*/  LEA R44, P6, R45.reuse, R0, 0x1 ;  /* 0x000000002d2c7211 */ /* 0x040fe400078c08ff */
[C---:B------:R-:W-:Y:S01]  /*7b10*/  IADD3 R39, R45.reuse, c[0x0][0x198], RZ ;  /* 0x000066002d277a10 */ /* 0x040fe20007ffe0ff */
[----:B------:R-:W-:Y:S01]  /*7b20*/  @P5 STG.E.U16 [R48.64], R20 ;  /* 0x0000001430005986 */ /* 0x000fe2000c101504 */
[----:B------:R-:W-:Y:S02]  /*7b30*/  ISETP.LT.AND P5, PT, R8, c[0x0][0x17c], !P0 ;  /* 0x00005f0008007a0c */ /* 0x000fe400047a1270 */
[----:B------:R-:W-:Y:S01]  /*7b40*/  LEA.HI.X.SX32 R45, R45, R2, 0x1, P6 ;  /* 0x000000022d2d7211 */ /* 0x000fe200030f0eff */
[----:B------:R0:W-:Y:S01]  /*7b50*/  @P4 STG.E.U16 [R40.64], R47 ;  /* 0x0000002f28004986 */ /* 0x0001e2000c101504 */
[----:B------:R-:W-:-:S02]  /*7b60*/  IADD3 R8, R206, 0x8, RZ ;  /* 0x00000008ce087810 */ /* 0x000fc40007ffe0ff */
[C---:B------:R-:W-:Y:S02]  /*7b70*/  LEA R46, P6, R39.reuse, R0, 0x1 ;  /* 0x00000000272e7211 */ /* 0x040fe400078c08ff */
[----:B------:R-:W-:Y:S02]  /*7b80*/  ISETP.LT.AND P4, PT, R8, c[0x0][0x17c], !P0 ;  /* 0x00005f0008007a0c */ /* 0x000fe40004781270 */
[----:B------:R-:W-:Y:S02]  /*7b90*/  IADD3 R8, R206, 0x9, RZ ;  /* 0x00000009ce087810 */ /* 0x000fe40007ffe0ff */
[C---:B0-----:R-:W-:Y:S02]  /*7ba0*/  IADD3 R41, R39.reuse, c[0x0][0x198], RZ ;  /* 0x0000660027297a10 */ /* 0x041fe40007ffe0ff */
[----:B------:R-:W-:Y:S02]  /*7bb0*/  LEA.HI.X.SX32 R47, R39, R2, 0x1, P6 ;  /* 0x00000002272f7211 */ /* 0x000fe400030f0eff */
[----:B----4-:R-:W-:-:S02]  /*7bc0*/  PRMT R20, R16, 0x7632, R20 ;  /* 0x0000763210147816 */ /* 0x010fc40000000014 */
[C---:B------:R-:W-:Y:S02]  /*7bd0*/  LEA R40, P6, R41.reuse, R0, 0x1 ;  /* 0x0000000029287211 */ /* 0x040fe400078c08ff */
[C---:B------:R-:W-:Y:S01]  /*7be0*/  IADD3 R39, R41.reuse, c[0x0][0x198], RZ ;  /* 0x0000660029277a10 */ /* 0x040fe20007ffe0ff */
[----:B------:R0:W-:Y:S01]  /*7bf0*/  @P3 STG.E.U16 [R42.64], R16 ;  /* 0x000000102a003986 */ /* 0x0001e2000c101504 */
[----:B------:R-:W-:Y:S02]  /*7c00*/  ISETP.LT.AND P3, PT, R8, c[0x0][0x17c], !P0 ;  /* 0x00005f0008007a0c */ /* 0x000fe40004761270 */
[----:B------:R-:W-:Y:S01]  /*7c10*/  LEA.HI.X.SX32 R41, R41, R2, 0x1, P6 ;  /* 0x0000000229297211 */ /* 0x000fe200030f0eff */
[----:B------:R1:W-:Y:S01]  /*7c20*/  @P2 STG.E.U16 [R44.64], R20 ;  /* 0x000000142c002986 */ /* 0x0003e2000c101504 */
[----:B------:R-:W-:Y:S02]  /*7c30*/  IADD3 R8, R206, 0xa, RZ ;  /* 0x0000000ace087810 */ /* 0x000fe40007ffe0ff */
[----:B0-----:R-:W-:-:S02]  /*7c40*/  LEA R42, P6, R39, R0, 0x1 ;  /* 0x00000000272a7211 */ /* 0x001fc400078c08ff */
[C---:B-1----:R-:W-:Y:S02]  /*7c50*/  IADD3 R45, R39.reuse, c[0x0][0x198], RZ ;  /* 0x00006600272d7a10 */ /* 0x042fe40007ffe0ff */
[----:B------:R-:W-:Y:S02]  /*7c60*/  ISETP.LT.AND P2, PT, R8, c[0x0][0x17c], !P0 ;  /* 0x00005f0008007a0c */ /* 0x000fe40004741270 */
[----:B------:R-:W-:Y:S02]  /*7c70*/  LEA.HI.X.SX32 R43, R39, R2, 0x1, P6 ;  /* 0x00000002272b7211 */ /* 0x000fe400030f0eff */
[----:B------:R-:W-:Y:S02]  /*7c80*/  IADD3 R8, R206, 0xb, RZ ;  /* 0x0000000bce087810 */ /* 0x000fe40007ffe0ff */
[----:B-----5:R-:W-:Y:S02]  /*7c90*/  PRMT R16, R32, 0x7632, R16 ;  /* 0x0000763220107816 */ /* 0x020fe40000000010 */
[----:B------:R-:W-:-:S02]  /*7ca0*/  LEA R44, P6, R45, R0, 0x1 ;  /* 0x000000002d2c7211 */ /* 0x000fc400078c08ff */
[C---:B------:R-:W-:Y:S01]  /*7cb0*/  IADD3 R39, R45.reuse, c[0x0][0x198], RZ ;  /* 0x000066002d277a10 */ /* 0x040fe20007ffe0ff */
[----:B------:R0:W-:Y:S01]  /*7cc0*/  @P1 STG.E.U16 [R46.64], R32 ;  /* 0x000000202e001986 */ /* 0x0001e2000c101504 */
[----:B------:R-:W-:Y:S02]  /*7cd0*/  ISETP.LT.AND P1, PT, R8, c[0x0][0x17c], !P0 ;  /* 0x00005f0008007a0c */ /* 0x000fe40004721270 */
[----:B------:R-:W-:Y:S01]  /*7ce0*/  LEA.HI.X.SX32 R45, R45, R2, 0x1, P6 ;  /* 0x000000022d2d7211 */ /* 0x000fe200030f0eff */
[----:B------:R1:W-:Y:S01]  /*7cf0*/  @P5 STG.E.U16 [R40.64], R16 ;  /* 0x0000001028005986 */ /* 0x0003e2000c101504 */
[----:B------:R-:W-:Y:S02]  /*7d00*/  IADD3 R8, R206, 0xc, RZ ;  /* 0x0000000cce087810 */ /* 0x000fe40007ffe0ff */
[----:B------:R-:W-:Y:S02]  /*7d10*/  PRMT R20, R28, 0x7632, R20 ;  /* 0x000076321c147816 */ /* 0x000fe40000000014 */
[----:B0-----:R-:W-:-:S02]  /*7d20*/  LEA R46, P6, R39, R0, 0x1 ;  /* 0x00000000272e7211 */ /* 0x001fc400078c08ff */
[C---:B-1----:R-:W-:Y:S02]  /*7d30*/  IADD3 R41, R39.reuse, c[0x0][0x198], RZ ;  /* 0x0000660027297a10 */ /* 0x042fe40007ffe0ff */
[----:B------:R-:W-:Y:S02]  /*7d40*/  ISETP.LT.AND P5, PT, R8, c[0x0][0x17c], !P0 ;  /* 0x00005f0008007a0c */ /* 0x000fe400047a1270 */
[----:B------:R-:W-:Y:S02]  /*7d50*/  LEA.HI.X.SX32 R47, R39, R2, 0x1, P6 ;  /* 0x00000002272f7211 */ /* 0x000fe400030f0eff */
[----:B------:R-:W-:Y:S02]  /*7d60*/  IADD3 R8, R206, 0xd, RZ ;  /* 0x0000000dce087810 */ /* 0x000fe40007ffe0ff */
[C---:B------:R-:W-:Y:S02]  /*7d70*/  LEA R40, P6, R41.reuse, R0, 0x1 ;  /* 0x0000000029287211 */ /* 0x040fe400078c08ff */
[----:B------:R-:W-:Y:S01]  /*7d80*/  IADD3 R39, R41, c[0x0][0x198], RZ ;  /* 0x0000660029277a10 */ /* 0x000fe20007ffe0ff */
[----:B------:R0:W-:Y:S01]  /*7d90*/  @P4 STG.E.U16 [R42.64], R28 ;  /* 0x0000001c2a004986 */ /* 0x0001e2000c101504 */
[----:B------:R-:W-:-:S02]  /*7da0*/  ISETP.LT.AND P4, PT, R8, c[0x0][0x17c], !P0 ;  /* 0x00005f0008007a0c */ /* 0x000fc40004781270 */
[----:B------:R-:W-:Y:S01]  /*7db0*/  LEA.HI.X.SX32 R41, R41, R2, 0x1, P6 ;  /* 0x0000000229297211 */ /* 0x000fe200030f0eff */
[----:B------:R1:W-:Y:S01]  /*7dc0*/  @P3 STG.E.U16 [R44.64], R20 ;  /* 0x000000142c003986 */ /* 0x0003e2000c101504 */
[----:B------:R-:W-:Y:S02]  /*7dd0*/  IADD3 R8, R206, 0xe, RZ ;  /* 0x0000000ece087810 */ /* 0x000fe40007ffe0ff */
[----:B------:R-:W-:Y:S02]  /*7de0*/  PRMT R16, R24, 0x7632, R16 ;  /* 0x0000763218107816 */ /* 0x000fe40000000010 */
[C---:B0-----:R-:W-:Y:S02]  /*7df0*/  LEA R42, P6, R39.reuse, R0, 0x1 ;  /* 0x00000000272a7211 */ /* 0x041fe400078c08ff */
[----:B-1----:R-:W-:Y:S02]  /*7e00*/  IADD3 R45, R39, c[0x0][0x198], RZ ;  /* 0x00006600272d7a10 */ /* 0x002fe40007ffe0ff */
[----:B------:R-:W-:-:S02]  /*7e10*/  ISETP.LT.AND P3, PT, R8, c[0x0][0x17c], !P0 ;  /* 0x00005f0008007a0c */ /* 0x000fc40004761270 */
[----:B------:R-:W-:Y:S02]  /*7e20*/  LEA.HI.X.SX32 R43, R39, R2, 0x1, P6 ;  /* 0x00000002272b7211 */ /* 0x000fe400030f0eff */
[----:B------:R-:W-:Y:S02]  /*7e30*/  IADD3 R8, R206, 0xf, RZ ;  /* 0x0000000fce087810 */ /* 0x000fe40007ffe0ff */
[C---:B------:R-:W-:Y:S02]  /*7e40*/  LEA R44, P6, R45.reuse, R0, 0x1 ;  /* 0x000000002d2c7211 */ /* 0x040fe400078c08ff */
[C---:B------:R-:W-:Y:S01]  /*7e50*/  IADD3 R39, R45.reuse, c[0x0][0x198], RZ ;  /* 0x000066002d277a10 */ /* 0x040fe20007ffe0ff */
[----:B------:R0:W-:Y:S01]  /*7e60*/  @P2 STG.E.U16 [R46.64], R24 ;  /* 0x000000182e002986 */ /* 0x0001e2000c101504 */
[----:B------:R-:W-:Y:S02]  /*7e70*/  ISETP.LT.AND P2, PT, R8, c[0x0][0x17c], !P0 ;  /* 0x00005f0008007a0c */ /* 0x000fe40004741270 */
[----:B------:R-:W-:Y:S01]  /*7e80*/  LEA.HI.X.SX32 R45, R45, R2, 0x1, P6 ;  /* 0x000000022d2d7211 */ /* 0x000fe200030f0eff */
[----:B------:R1:W-:Y:S01]  /*7e90*/  @P1 STG.E.U16 [R40.64], R16 ;  /* 0x0000001028001986 */ /* 0x0003e2000c101504 */
[----:B------:R-:W-:-:S02]  /*7ea0*/  IADD3 R8, R206, 0x10, RZ ;  /* 0x00000010ce087810 */ /* 0x000fc40007ffe0ff */
[----:B------:R-:W-:Y:S02]  /*7eb0*/  PRMT R20, R12, 0x7632, R20 ;  /* 0x000076320c147816 */ /* 0x000fe40000000014 */
[C---:B0-----:R-:W-:Y:S02]  /*7ec0*/  LEA R46, P6, R39.reuse, R0, 0x1 ;  /* 0x00000000272e7211 */ /* 0x041fe400078c08ff */
[C---:B-1----:R-:W-:Y:S02]  /*7ed0*/  IADD3 R41, R39.reuse, c[0x0][0x198], RZ ;  /* 0x0000660027297a10 */ /* 0x042fe40007ffe0ff */
[----:B------:R-:W-:Y:S02]  /*7ee0*/  ISETP.LT.AND P1, PT, R8, c[0x0][0x17c], !P0 ;  /* 0x00005f0008007a0c */ /* 0x000fe40004721270 */
[----:B------:R-:W-:Y:S02]  /*7ef0*/  LEA.HI.X.SX32 R47, R39, R2, 0x1, P6 ;  /* 0x00000002272f7211 */ /* 0x000fe400030f0eff */
[----:B------:R-:W-:-:S02]  /*7f00*/  IADD3 R8, R206, 0x11, RZ ;  /* 0x00000011ce087810 */ /* 0x000fc40007ffe0ff */
        /* <DEDUP_REMOVED lines=10> */
[----:B------:R-:W-:Y:S02]  /*7fb0*/  PRMT R12, R4, 0x7632, R12 ;  /* 0x00007632040c7816 */ /* 0x000fe4000000000c */
[----:B------:R-:W-:Y:S01]  /*7fc0*/  LEA.HI.X.SX32 R43, R39, R2, 0x1, P6 ;  /* 0x00000002272b7211 */ /* 0x000fe200030f0eff */
[----:B------:R0:W-:Y:S01]  /*7fd0*/  @P3 STG.E.U16 [R46.64], R4 ;  /* 0x000000042e003986 */ /* 0x0001e2000c101504 */
[----:B------:R-:W-:Y:S02]  /*7fe0*/  IADD3 R8, R206, 0x13, RZ ;  /* 0x00000013ce087810 */ /* 0x000fe40007ffe0ff */
[----:B------:R-:W-:-:S02]  /*7ff0*/  LEA R44, P6, R45, R0, 0x1 ;  /* 0x000000002d2c7211 */ /* 0x000fc400078c08ff */
[C---:B------:R-:W-:Y:S01]  /*8000*/  IADD3 R39, R45.reuse, c[0x0][0x198], RZ ;  /* 0x000066002d277a10 */ /* 0x040fe20007ffe0ff */
[----:B------:R1:W-:Y:S01]  /*8010*/  @P2 STG.E.U16 [R40.64], R12 ;  /* 0x0000000c28002986 */ /* 0x0003e2000c101504 */
[----:B------:R-:W-:Y:S02]  /*8020*/  ISETP.LT.AND P3, PT, R8, c[0x0][0x17c], !P0 ;  /* 0x00005f0008007a0c */ /* 0x000fe40004761270 */
[----:B------:R-:W-:Y:S02]  /*8030*/  LEA.HI.X.SX32 R45, R45, R2, 0x1, P6 ;  /* 0x000000022d2d7211 */ /* 0x000fe400030f0eff */
[C---:B0-----:R-:W-:Y:S01]  /*8040*/  IADD3 R4, R206.reuse, 0x15, RZ ;  /* 0x00000015ce047810 */ /* 0x041fe20007ffe0ff */
[----:B------:R0:W-:Y:S01]  /*8050*/  @P1 STG.E.U16 [R42.64], R9 ;  /* 0x000000092a001986 */ /* 0x0001e2000c101504 */
[----:B------:R-:W-:Y:S02]  /*8060*/  IADD3 R8, R206, 0x14, RZ ;  /* 0x00000014ce087810 */ /* 0x000fe40007ffe0ff */
[----:B------:R-:W-:-:S02]  /*8070*/  PRMT R16, R9, 0x7632, R16 ;  /* 0x0000763209107816 */ /* 0x000fc40000000010 */
[C---:B------:R-:W-:Y:S02]  /*8080*/  LEA R46, P6, R39.reuse, R0, 0x1 ;  /* 0x00000000272e7211 */ /* 0x040fe400078c08ff */
[----:B------:R-:W-:Y:S02]  /*8090*/  ISETP.LT.AND P1, PT, R4, c[0x0][0x17c], !P0 ;  /* 0x00005f0004007a0c */ /* 0x000fe40004721270 */
[C---:B-1----:R-:W-:Y:S02]  /*80a0*/  IADD3 R41, R39.reuse, c[0x0][0x198], RZ ;  /* 0x0000660027297a10 */ /* 0x042fe40007ffe0ff */
[----:B------:R-:W-:Y:S01]  /*80b0*/  IADD3 R4, R206, 0x16, RZ ;  /* 0x00000016ce047810 */ /* 0x000fe20007ffe0ff */
[----:B------:R-:W-:Y:S01]  /*80c0*/  @P5 STG.E.U16 [R44.64], R16 ;  /* 0x000000102c005986 */ /* 0x000fe2000c101504 */
[----:B------:R-:W-:Y:S02]  /*80d0*/  ISETP.LT.AND P2, PT, R8, c[0x0][0x17c], !P0 ;  /* 0x00005f0008007a0c */ /* 0x000fe40004741270 */
[----:B------:R-:W-:-:S02]  /*80e0*/  LEA.HI.X.SX32 R47, R39, R2, 0x1, P6 ;  /* 0x00000002272f7211 */ /* 0x000fc400030f0eff */
[C---:B------:R-:W-:Y:S02]  /*80f0*/  LEA R8, P6, R41.reuse, R0, 0x1 ;  /* 0x0000000029087211 */ /* 0x040fe400078c08ff */
[----:B------:R-:W-:Y:S02]  /*8100*/  ISETP.LT.AND P5, PT, R4, c[0x0][0x17c], !P0 ;  /* 0x00005f0004007a0c */ /* 0x000fe400047a1270 */
[C---:B------:R-:W-:Y:S02]  /*8110*/  IADD3 R39, R41.reuse, c[0x0][0x198], RZ ;  /* 0x0000660029277a10 */ /* 0x040fe40007ffe0ff */
[----:B------:R-:W-:Y:S01]  /*8120*/  IADD3 R4, R206, 0x17, RZ ;  /* 0x00000017ce047810 */ /* 0x000fe20007ffe0ff */
[----:B------:R1:W-:Y:S01]  /*8130*/  @P4 STG.E.U16 [R46.64], R21 ;  /* 0x000000152e004986 */ /* 0x0003e2000c101504 */
[----:B0-----:R-:W-:Y:S02]  /*8140*/  LEA.HI.X.SX32 R9, R41, R2, 0x1, P6 ;  /* 0x0000000229097211 */ /* 0x001fe400030f0eff */
[----:B------:R-:W-:-:S02]  /*8150*/  PRMT R12, R21, 0x7632, R12 ;  /* 0x00007632150c7816 */ /* 0x000fc4000000000c */
[C---:B------:R-:W-:Y:S02]  /*8160*/  LEA R40, P6, R39.reuse, R0, 0x1 ;  /* 0x0000000027287211 */ /* 0x040fe400078c08ff */
[----:B------:R-:W-:Y:S02]  /*8170*/  ISETP.LT.AND P4, PT, R4, c[0x0][0x17c], !P0 ;  /* 0x00005f0004007a0c */ /* 0x000fe40004781270 */
[C---:B------:R-:W-:Y:S02]  /*8180*/  IADD3 R43, R39.reuse, c[0x0][0x198], RZ ;  /* 0x00006600272b7a10 */ /* 0x040fe40007ffe0ff */
[----:B------:R-:W-:Y:S01]  /*8190*/  IADD3 R4, R206, 0x18, RZ ;  /* 0x00000018ce047810 */ /* 0x000fe20007ffe0ff */
[----:B------:R0:W-:Y:S01]  /*81a0*/  @P3 STG.E.U16 [R8.64], R12 ;  /* 0x0000000c08003986 */ /* 0x0001e2000c101504 */
[----:B------:R-:W-:Y:S02]  /*81b0*/  LEA.HI.X.SX32 R41, R39, R2, 0x1, P6 ;  /* 0x0000000227297211 */ /* 0x000fe400030f0eff */
[----:B------:R-:W-:-:S02]  /*81c0*/  LEA R20, P6, R43, R0, 0x1 ;  /* 0x000000002b147211 */ /* 0x000fc400078c08ff */
[----:B------:R-:W-:Y:S02]  /*81d0*/  ISETP.LT.AND P3, PT, R4, c[0x0][0x17c], !P0 ;  /* 0x00005f0004007a0c */ /* 0x000fe40004761270 */
[C---:B------:R-:W-:Y:S02]  /*81e0*/  IADD3 R39, R43.reuse, c[0x0][0x198], RZ ;  /* 0x000066002b277a10 */ /* 0x040fe40007ffe0ff */
[----:B------:R-:W-:Y:S01]  /*81f0*/  IADD3 R4, R206, 0x19, RZ ;  /* 0x00000019ce047810 */ /* 0x000fe20007ffe0ff */
[----:B------:R2:W-:Y:S01]  /*8200*/  @P2 STG.E.U16 [R40.64], R17 ;  /* 0x0000001128002986 */ /* 0x0005e2000c101504 */
[----:B-1----:R-:W-:Y:S02]  /*8210*/  LEA.HI.X.SX32 R21, R43, R2, 0x1, P6 ;  /* 0x000000022b157211 */ /* 0x002fe400030f0eff */
[----:B------:R-:W-:Y:S02]  /*8220*/  PRMT R24, R17, 0x7632, R24 ;  /* 0x0000763211187816 */ /* 0x000fe40000000018 */
[----:B------:R-:W-:-:S02]  /*8230*/  LEA R42, P6, R39, R0, 0x1 ;  /* 0x00000000272a7211 */ /* 0x000fc400078c08ff */
[----:B------:R-:W-:Y:S02]  /*8240*/  ISETP.LT.AND P2, PT, R4, c[0x0][0x17c], !P0 ;  /* 0x00005f0004007a0c */ /* 0x000fe40004741270 */
[C---:B0-----:R-:W-:Y:S02]  /*8250*/  IADD3 R9, R39.reuse, c[0x0][0x198], RZ ;  /* 0x0000660027097a10 */ /* 0x041fe40007ffe0ff */
[----:B------:R-:W-:Y:S01]  /*8260*/  IADD3 R4, R206, 0x1a, RZ ;  /* 0x0000001ace047810 */ /* 0x000fe20007ffe0ff */
[----:B------:R0:W-:Y:S01]  /*8270*/  @P1 STG.E.U16 [R20.64], R24 ;  /* 0x0000001814001986 */ /* 0x0001e2000c101504 */
[----:B------:R-:W-:Y:S02]  /*8280*/  LEA.HI.X.SX32 R43, R39, R2, 0x1, P6 ;  /* 0x00000002272b7211 */ /* 0x000fe400030f0eff */
[----:B------:R-:W-:Y:S02]  /*8290*/  LEA R8, P6, R9, R0, 0x1 ;  /* 0x0000000009087211 */ /* 0x000fe400078c08ff */
[----:B------:R-:W-:-:S02]  /*82a0*/  ISETP.LT.AND P1, PT, R4, c[0x0][0x17c], !P0 ;  /* 0x00005f0004007a0c */ /* 0x000fc40004721270 */
[C---:B--2---:R-:W-:Y:S02]  /*82b0*/  IADD3 R17, R9.reuse, c[0x0][0x198], RZ ;  /* 0x0000660009117a10 */ /* 0x044fe40007ffe0ff */
[----:B------:R-:W-:Y:S01]  /*82c0*/  IADD3 R4, R206, 0x1b, RZ ;  /* 0x0000001bce047810 */ /* 0x000fe20007ffe0ff */
[----:B------:R1:W-:Y:S01]  /*82d0*/  @P5 STG.E.U16 [R42.64], R33 ;  /* 0x000000212a005986 */ /* 0x0003e2000c101504 */
[----:B------:R-:W-:Y:S02]  /*82e0*/  LEA.HI.X.SX32 R9, R9, R2, 0x1, P6 ;  /* 0x0000000209097211 */ /* 0x000fe400030f0eff */
[----:B------:R-:W-:Y:S02]  /*82f0*/  PRMT R12, R33, 0x7632, R12 ;  /* 0x00007632210c7816 */ /* 0x000fe4000000000c */
[----:B------:R-:W-:Y:S02]  /*8300*/  LEA R16, P6, R17, R0, 0x1 ;  /* 0x0000000011107211 */ /* 0x000fe400078c08ff */
[----:B------:R-:W-:-:S02]  /*8310*/  ISETP.LT.AND P5, PT, R4, c[0x0][0x17c], !P0 ;  /* 0x00005f0004007a0c */ /* 0x000fc400047a1270 */
[C---:B0-----:R-:W-:Y:S02]  /*8320*/  IADD3 R21, R17.reuse, c[0x0][0x198], RZ ;  /* 0x0000660011157a10 */ /* 0x041fe40007ffe0ff */
[----:B------:R-:W-:Y:S01]  /*8330*/  IADD3 R4, R206, 0x1c, RZ ;  /* 0x0000001cce047810 */ /* 0x000fe20007ffe0ff */
[----:B------:R0:W-:Y:S01]  /*8340*/  @P4 STG.E.U16 [R8.64], R12 ;  /* 0x0000000c08004986 */ /* 0x0001e2000c101504 */
[----:B------:R-:W-:Y:S02]  /*8350*/  LEA.HI.X.SX32 R17, R17, R2, 0x1, P6 ;  /* 0x0000000211117211 */ /* 0x000fe400030f0eff */
[C---:B------:R-:W-:Y:S02]  /*8360*/  LEA R20, P6, R21.reuse, R0, 0x1 ;  /* 0x0000000015147211 */ /* 0x040fe400078c08ff */
[----:B------:R-:W-:Y:S02]  /*8370*/  ISETP.LT.AND P4, PT, R4, c[0x0][0x17c], !P0 ;  /* 0x00005f0004007a0c */ /* 0x000fe40004781270 */
[----:B-1----:R-:W-:-:S02]  /*8380*/  IADD3 R33, R21, c[0x0][0x198], RZ ;  /* 0x0000660015217a10 */ /* 0x002fc40007ffe0ff */
[----:B------:R-:W-:Y:S01]  /*8390*/  IADD3 R4, R206, 0x1d, RZ ;  /* 0x0000001dce047810 */ /* 0x000fe20007ffe0ff */
[----:B------:R1:W-:Y:S01]  /*83a0*/  @P3 STG.E.U16 [R16.64], R29 ;  /* 0x0000001d10003986 */ /* 0x0003e2000c101504 */
[----:B------:R-:W-:Y:S02]  /*83b0*/  LEA.HI.X.SX32 R21, R21, R2, 0x1, P6 ;  /* 0x0000000215157211 */ /* 0x000fe400030f0eff */
[----:B------:R-:W-:Y:S02]  /*83c0*/  PRMT R24, R29, 0x7632, R24 ;  /* 0x000076321d187816 */ /* 0x000fe40000000018 */
[C---:B------:R-:W-:Y:S02]  /*83d0*/  LEA R32, P6, R33.reuse, R0, 0x1 ;  /* 0x0000000021207211 */ /* 0x040fe400078c08ff */
[----:B------:R-:W-:Y:S02]  /*83e0*/  ISETP.LT.AND P3, PT, R4, c[0x0][0x17c], !P0 ;  /* 0x00005f0004007a0c */ /* 0x000fe40004761270 */
[----:B0-----:R-:W-:-:S02]  /*83f0*/  IADD3 R9, R33, c[0x0][0x198], RZ ;  /* 0x0000660021097a10 */ /* 0x001fc40007ffe0ff */
[----:B------:R-:W-:Y:S01]  /*8400*/  IADD3 R4, R206, 0x1e, RZ ;  /* 0x0000001ece047810 */ /* 0x000fe20007ffe0ff */
[----:B------:R0:W-:Y:S01]  /*8410*/  @P2 STG.E.U16 [R20.64], R24 ;  /* 0x0000001814002986 */ /* 0x0001e2000c101504 */
[----:B------:R-:W-:Y:S02]  /*8420*/  LEA.HI.X.SX32 R33, R33, R2, 0x1, P6 ;  /* 0x0000000221217211 */ /* 0x000fe400030f0eff */
[C---:B------:R-:W-:Y:S02]  /*8430*/  LEA R8, P6, R9.reuse, R0, 0x1 ;  /* 0x0000000009087211 */ /* 0x040fe400078c08ff */
[----:B------:R-:W-:Y:S02]  /*8440*/  ISETP.LT.AND P2, PT, R4, c[0x0][0x17c], !P0 ;  /* 0x00005f0004007a0c */ /* 0x000fe40004741270 */
[C---:B-1----:R-:W-:Y:S02]  /*8450*/  IADD3 R17, R9.reuse, c[0x0][0x198], RZ ;  /* 0x0000660009117a10 */ /* 0x042fe40007ffe0ff */
[----:B------:R-:W-:Y:S01]  /*8460*/  IADD3 R4, R206, 0x1f, RZ ;  /* 0x0000001fce047810 */ /* 0x000fe20007ffe0ff */
[----:B------:R1:W-:Y:S01]  /*8470*/  @P1 STG.E.U16 [R32.64], R25 ;  /* 0x0000001920001986 */ /* 0x0003e2000c101504 */
[----:B------:R-:W-:-:S02]  /*8480*/  LEA.HI.X.SX32 R9, R9, R2, 0x1, P6 ;  /* 0x0000000209097211 */ /* 0x000fc400030f0eff */
[----:B------:R-:W-:Y:S02]  /*8490*/  PRMT R12, R25, 0x7632, R12 ;  /* 0x00007632190c7816 */ /* 0x000fe4000000000c */
[C---:B------:R-:W-:Y:S02]  /*84a0*/  LEA R16, P6, R17.reuse, R0, 0x1 ;  /* 0x0000000011107211 */ /* 0x040fe400078c08ff */
[----:B------:R-:W-:Y:S02]  /*84b0*/  ISETP.LT.AND P1, PT, R4, c[0x0][0x17c], !P0 ;  /* 0x00005f0004007a0c */ /* 0x000fe40004721270 */
[C---:B0-----:R-:W-:Y:S02]  /*84c0*/  IADD3 R21, R17.reuse, c[0x0][0x198], RZ ;  /* 0x0000660011157a10 */ /* 0x041fe40007ffe0ff */
[----:B------:R-:W-:Y:S01]  /*84d0*/  IADD3 R4, R206, 0x20, RZ ;  /* 0x00000020ce047810 */ /* 0x000fe20007ffe0ff */
[----:B------:R0:W-:Y:S01]  /*84e0*/  @P5 STG.E.U16 [R8.64], R12 ;  /* 0x0000000c08005986 */ /* 0x0001e2000c101504 */
[----:B------:R-:W-:-:S02]  /*84f0*/  LEA.HI.X.SX32 R17, R17, R2, 0x1, P6 ;  /* 0x0000000211117211 */ /* 0x000fc400030f0eff */
[C---:B------:R-:W-:Y:S02]  /*8500*/  LEA R20, P6, R21.reuse, R0, 0x1 ;  /* 0x0000000015147211 */ /* 0x040fe400078c08ff */
[----:B------:R-:W-:Y:S02]  /*8510*/  ISETP.LT.AND P5, PT, R4, c[0x0][0x17c], !P0 ;  /* 0x00005f0004007a0c */ /* 0x000fe400047a1270 */
[C---:B-1----:R-:W-:Y:S02]  /*8520*/  IADD3 R25, R21.reuse, c[0x0][0x198], RZ ;  /* 0x0000660015197a10 */ /* 0x042fe40007ffe0ff */
[----:B------:R-:W-:Y:S01]  /*8530*/  IADD3 R4, R206, 0x21, RZ ;  /* 0x00000021ce047810 */ /* 0x000fe20007ffe0ff */
[----:B------:R1:W-:Y:S01]  /*8540*/  @P4 STG.E.U16 [R16.64], R13 ;  /* 0x0000000d10004986 */ /* 0x0003e2000c101504 */
[----:B------:R-:W-:Y:S02]  /*8550*/  LEA.HI.X.SX32 R21, R21, R2, 0x1, P6 ;  /* 0x0000000215157211 */ /* 0x000fe400030f0eff */
[----:B------:R-:W-:-:S02]  /*8560*/  LEA R24, P6, R25, R0, 0x1 ;  /* 0x0000000019187211 */ /* 0x000fc400078c08ff */
[----:B------:R-:W-:Y:S02]  /*8570*/  ISETP.LT.AND P4, PT, R4, c[0x0][0x17c], !P0 ;  /* 0x00005f0004007a0c */ /* 0x000fe40004781270 */
[----:B0-----:R-:W-:Y:S02]  /*8580*/  IADD3 R9, R25, c[0x0][0x198], RZ ;  /* 0x0000660019097a10 */ /* 0x001fe40007ffe0ff */
[----:B------:R-:W-:Y:S02]  /*8590*/  IADD3 R4, R206, 0x22, RZ ;  /* 0x00000022ce047810 */ /* 0x000fe40007ffe0ff */
[----:B-1----:R-:W-:Y:S02]  /*85a0*/  PRMT R17, R13, 0x7632, R17 ;  /* 0x000076320d117816 */ /* 0x002fe40000000011 */
[----:B------:R-:W-:Y:S02]  /*85b0*/  LEA.HI.X.SX32 R25, R25, R2, 0x1, P6 ;  /* 0x0000000219197211 */ /* 0x000fe400030f0eff */
[----:B------:R-:W-:Y:S01]  /*85c0*/  LEA R8, P6, R9, R0, 0x1 ;  /* 0x0000000009087211 */ /* 0x000fe200078c08ff */
[----:B------:R0:W-:Y:S01]  /*85d0*/  @P3 STG.E.U16 [R20.64], R17 ;  /* 0x0000001114003986 */ /* 0x0001e2000c101504 */
[----:B------:R-:W-:-:S02]  /*85e0*/  ISETP.LT.AND P3, PT, R4, c[0x0][0x17c], !P0 ;  /* 0x00005f0004007a0c */ /* 0x000fc40004761270 */
[C---:B------:R-:W-:Y:S02]  /*85f0*/  IADD3 R13, R9.reuse, c[0x0][0x198], RZ ;  /* 0x00006600090d7a10 */ /* 0x040fe40007ffe0ff */
[----:B------:R-:W-:Y:S01]  /*8600*/  IADD3 R4, R206, 0x23, RZ ;  /* 0x00000023ce047810 */ /* 0x000fe20007ffe0ff */
[----:B------:R1:W-:Y:S01]  /*8610*/  @P2 STG.E.U16 [R24.64], R5 ;  /* 0x0000000518002986 */ /* 0x0003e2000c101504 */
[----:B------:R-:W-:Y:S02]  /*8620*/  LEA.HI.X.SX32 R9, R9, R2, 0x1, P6 ;  /* 0x0000000209097211 */ /* 0x000fe400030f0eff */
[----:B------:R-:W-:Y:S02]  /*8630*/  LEA R12, P6, R13, R0, 0x1 ;  /* 0x000000000d0c7211 */ /* 0x000fe400078c08ff */
[----:B------:R-:W-:Y:S02]  /*8640*/  ISETP.LT.AND P2, PT, R4, c[0x0][0x17c], !P0 ;  /* 0x00005f0004007a0c */ /* 0x000fe40004741270 */
[----:B------:R-:W-:-:S02]  /*8650*/  IADD3 R4, R206, 0x24, RZ ;  /* 0x00000024ce047810 */ /* 0x000fc40007ffe0ff */
[----:B0-----:R-:W-:Y:S02]  /*8660*/  IADD3 R17, R13, c[0x0][0x198], RZ ;  /* 0x000066000d117a10 */ /* 0x001fe40007ffe0ff */
[----:B-1----:R-:W-:Y:S02]  /*8670*/  PRMT R25, R5, 0x7632, R25 ;  /* 0x0000763205197816 */ /* 0x002fe40000000019 */
[----:B------:R-:W-:Y:S02]  /*8680*/  LEA.HI.X.SX32 R13, R13, R2, 0x1, P6 ;  /* 0x000000020d0d7211 */ /* 0x000fe400030f0eff */
[----:B------:R-:W-:Y:S01]  /*8690*/  IADD3 R5, R206, 0x25, RZ ;  /* 0x00000025ce057810 */ /* 0x000fe20007ffe0ff */
[----:B------:R0:W-:Y:S01]  /*86a0*/  @P1 STG.E.U16 [R8.64], R25 ;  /* 0x0000001908001986 */ /* 0x0001e2000c101504 */
[----:B------:R-:W-:Y:S02]  /*86b0*/  ISETP.LT.AND P1, PT, R4, c[0x0][0x17c], !P0 ;  /* 0x00005f0004007a0c */ /* 0x000fe40004721270 */
[C---:B------:R-:W-:Y:S01]  /*86c0*/  LEA R4, P6, R17.reuse, R0, 0x1 ;  /* 0x0000000011047211 */ /* 0x040fe200078c08ff */
[----:B------:R1:W-:Y:S01]  /*86d0*/  @P5 STG.E.U16 [R12.64], R10 ;  /* 0x0000000a0c005986 */ /* 0x0003e2000c101504 */
[----:B------:R-:W-:-:S02]  /*86e0*/  IADD3 R21, R17, c[0x0][0x198], RZ ;  /* 0x0000660011157a10 */ /* 0x000fc40007ffe0ff */
[----:B------:R-:W-:Y:S02]  /*86f0*/  ISETP.LT.AND P5, PT, R5, c[0x0][0x17c], !P0 ;  /* 0x00005f0005007a0c */ /* 0x000fe400047a1270 */
[----:B------:R-:W-:Y:S02]  /*8700*/  LEA.HI.X.SX32 R5, R17, R2, 0x1, P6 ;  /* 0x0000000211057211 */ /* 0x000fe400030f0eff */
[C---:B------:R-:W-:Y:S02]  /*8710*/  LEA R16, P6, R21.reuse, R0, 0x1 ;  /* 0x0000000015107211 */ /* 0x040fe400078c08ff */
[----:B------:R-:W-:Y:S02]  /*8720*/  PRMT R24, R10, 0x7632, R24 ;  /* 0x000076320a187816 */ /* 0x000fe40000000018 */
[C---:B0-----:R-:W-:Y:S02]  /*8730*/  IADD3 R25, R21.reuse, c[0x0][0x198], RZ ;  /* 0x0000660015197a10 */ /* 0x041fe40007ffe0ff */
[----:B------:R-:W-:-:S02]  /*8740*/  LEA.HI.X.SX32 R17, R21, R2, 0x1, P6 ;  /* 0x0000000215117211 */ /* 0x000fc400030f0eff */
[C---:B------:R-:W-:Y:S01]  /*8750*/  IADD3 R9, R206.reuse, 0x27, RZ ;  /* 0x00000027ce097810 */ /* 0x040fe20007ffe0ff */
[----:B------:R0:W-:Y:S01]  /*8760*/  @P4 STG.E.U16 [R4.64], R24 ;  /* 0x0000001804004986 */ /* 0x0001e2000c101504 */
[C---:B------:R-:W-:Y:S02]  /*8770*/  LEA R8, P6, R25.reuse, R0, 0x1 ;  /* 0x0000000019087211 */ /* 0x040fe400078c08ff */
[----:B-1----:R-:W-:Y:S01]  /*8780*/  IADD3 R13, R25, c[0x0][0x198], RZ ;  /* 0x00006600190d7a10 */ /* 0x002fe20007ffe0ff */
[----:B------:R1:W-:Y:S01]  /*8790*/  @P3 STG.E.U16 [R16.64], R22 ;  /* 0x0000001610003986 */ /* 0x0003e2000c101504 */
[----:B------:R-:W-:Y:S02]  /*87a0*/  IADD3 R20, R206, 0x26, RZ ;  /* 0x00000026ce147810 */ /* 0x000fe40007ffe0ff */
[----:B------:R-:W-:Y:S02]  /*87b0*/  ISETP.LT.AND P3, PT, R9, c[0x0][0x17c], !P0 ;  /* 0x00005f0009007a0c */ /* 0x000fe40004761270 */
[----:B------:R-:W-:-:S02]  /*87c0*/  LEA.HI.X.SX32 R9, R25, R2, 0x1, P6 ;  /* 0x0000000219097211 */ /* 0x000fc400030f0eff */
[C---:B------:R-:W-:Y:S02]  /*87d0*/  LEA R12, P6, R13.reuse, R0, 0x1 ;  /* 0x000000000d0c7211 */ /* 0x040fe400078c08ff */
[----:B------:R-:W-:Y:S02]  /*87e0*/  ISETP.LT.AND P4, PT, R20, c[0x0][0x17c], !P0 ;  /* 0x00005f0014007a0c */ /* 0x000fe40004781270 */
[----:B------:R-:W-:Y:S02]  /*87f0*/  PRMT R20, R22, 0x7632, R20 ;  /* 0x0000763216147816 */ /* 0x000fe40000000014 */
[C---:B------:R-:W-:Y:S02]  /*8800*/  IADD3 R21, R13.reuse, c[0x0][0x198], RZ ;  /* 0x000066000d157a10 */ /* 0x040fe40007ffe0ff */
[----:B------:R-:W-:Y:S02]  /*8810*/  LEA.HI.X.SX32 R13, R13, R2, 0x1, P6 ;  /* 0x000000020d0d7211 */ /* 0x000fe400030f0eff */
[----:B0-----:R-:W-:Y:S01]  /*8820*/  IADD3 R5, R206, 0x29, RZ ;  /* 0x00000029ce057810 */ /* 0x001fe20007ffe0ff */
[----:B------:R0:W-:Y:S01]  /*8830*/  @P2 STG.E.U16 [R8.64], R20 ;  /* 0x0000001408002986 */ /* 0x0001e2000c101504 */
[----:B------:R-:W-:-:S02]  /*8840*/  LEA R4, P6, R21, R0, 0x1 ;  /* 0x0000000015047211 */ /* 0x000fc400078c08ff */
[----:B-1----:R-:W-:Y:S01]  /*8850*/  IADD3 R17, R21, c[0x0][0x198], RZ ;  /* 0x0000660015117a10 */ /* 0x002fe20007ffe0ff */
[----:B------:R1:W-:Y:S01]  /*8860*/  @P1 STG.E.U16 [R12.64], R18 ;  /* 0x000000120c001986 */ /* 0x0003e2000c101504 */
[----:B------:R-:W-:Y:S02]  /*8870*/  ISETP.LT.AND P1, PT, R5, c[0x0][0x17c], !P0 ;  /* 0x00005f0005007a0c */ /* 0x000fe40004721270 */
[----:B------:R-:W-:Y:S02]  /*8880*/  LEA.HI.X.SX32 R5, R21, R2, 0x1, P6 ;  /* 0x0000000215057211 */ /* 0x000fe400030f0eff */
[C---:B------:R-:W-:Y:S02]  /*8890*/  LEA R16, P6, R17.reuse, R0, 0x1 ;  /* 0x0000000011107211 */ /* 0x040fe400078c08ff */
[----:B------:R-:W-:Y:S02]  /*88a0*/  PRMT R22, R18, 0x7632, R22 ;  /* 0x0000763212167816 */ /* 0x000fe40000000016 */
[----:B------:R-:W-:-:S02]  /*88b0*/  IADD3 R21, R17, c[0x0][0x198], RZ ;  /* 0x0000660011157a10 */ /* 0x000fc40007ffe0ff */
[C---:B------:R-:W-:Y:S02]  /*88c0*/  IADD3 R10, R206.reuse, 0x28, RZ ;  /* 0x00000028ce0a7810 */ /* 0x040fe40007ffe0ff */
[----:B------:R-:W-:Y:S02]  /*88d0*/  LEA.HI.X.SX32 R17, R17, R2, 0x1, P6 ;  /* 0x0000000211117211 */ /* 0x000fe400030f0eff */
[----:B0-----:R-:W-:Y:S01]  /*88e0*/  IADD3 R9, R206, 0x2b, RZ ;  /* 0x0000002bce097810 */ /* 0x001fe20007ffe0ff */
[----:B------:R0:W-:Y:S01]  /*88f0*/  @P5 STG.E.U16 [R4.64], R22 ;  /* 0x0000001604005986 */ /* 0x0001e2000c101504 */
[C---:B------:R-:W-:Y:S02]  /*8900*/  LEA R8, P6, R21.reuse, R0, 0x1 ;  /* 0x0000000015087211 */ /* 0x040fe400078c08ff */
[----:B------:R-:W-:Y:S01]  /*8910*/  ISETP.LT.AND P2, PT, R10, c[0x0][0x17c], !P0 ;  /* 0x00005f000a007a0c */ /* 0x000fe20004741270 */
[----:B------:R2:W-:Y:S01]  /*8920*/  @P4 STG.E.U16 [R16.64], R34 ;  /* 0x0000002210004986 */ /* 0x0005e2000c101504 */
[----:B-1----:R-:W-:-:S02]  /*8930*/  IADD3 R13, R21, c[0x0][0x198], RZ ;  /* 0x00006600150d7a10 */ /* 0x002fc40007ffe0ff */
[----:B------:R-:W-:Y:S02]  /*8940*/  ISETP.LT.AND P4, PT, R9, c[0x0][0x17c], !P0 ;  /* 0x00005f0009007a0c */ /* 0x000fe40004781270 */
[----:B------:R-:W-:Y:S02]  /*8950*/  LEA.HI.X.SX32 R9, R21, R2, 0x1, P6 ;  /* 0x0000000215097211 */ /* 0x000fe400030f0eff */
[C---:B------:R-:W-:Y:S02]  /*8960*/  LEA R12, P6, R13.reuse, R0, 0x1 ;  /* 0x000000000d0c7211 */ /* 0x040fe400078c08ff */
[----:B------:R-:W-:Y:S02]  /*8970*/  PRMT R18, R34, 0x7632, R18 ;  /* 0x0000763222127816 */ /* 0x000fe40000000012 */
[----:B------:R-:W-:Y:S02]  /*8980*/  IADD3 R21, R13, c[0x0][0x198], RZ ;  /* 0x000066000d157a10 */ /* 0x000fe40007ffe0ff */
[----:B------:R-:W-:-:S02]  /*8990*/  IADD3 R10, R206, 0x2a, RZ ;  /* 0x0000002ace0a7810 */ /* 0x000fc40007ffe0ff */
[----:B------:R-:W-:Y:S02]  /*89a0*/  LEA.HI.X.SX32 R13, R13, R2, 0x1, P6 ;  /* 0x000000020d0d7211 */ /* 0x000fe400030f0eff */
[----:B0-----:R-:W-:Y:S01]  /*89b0*/  IADD3 R5, R206, 0x2d, RZ ;  /* 0x0000002dce057810 */ /* 0x001fe20007ffe0ff */
[----:B------:R0:W-:Y:S01]  /*89c0*/  @P3 STG.E.U16 [R8.64], R18 ;  /* 0x0000001208003986 */ /* 0x0001e2000c101504 */
[C---:B------:R-:W-:Y:S02]  /*89d0*/  LEA R4, P6, R21.reuse, R0, 0x1 ;  /* 0x0000000015047211 */ /* 0x040fe400078c08ff */
[----:B------:R-:W-:Y:S01]  /*89e0*/  ISETP.LT.AND P5, PT, R10, c[0x0][0x17c], !P0 ;  /* 0x00005f000a007a0c */ /* 0x000fe200047a1270 */
[----:B------:R1:W-:Y:S01]  /*89f0*/  @P2 STG.E.U16 [R12.64], R30 ;  /* 0x0000001e0c002986 */ /* 0x0003e2000c101504 */
[----:B--2---:R-:W-:Y:S02]  /*8a00*/  IADD3 R17, R21, c[0x0][0x198], RZ ;  /* 0x0000660015117a10 */ /* 0x004fe40007ffe0ff */
[----:B------:R-:W-:-:S02]  /*8a10*/  ISETP.LT.AND P2, PT, R5, c[0x0][0x17c], !P0 ;  /* 0x00005f0005007a0c */ /* 0x000fc40004741270 */
[----:B------:R-:W-:Y:S02]  /*8a20*/  LEA.HI.X.SX32 R5, R21, R2, 0x1, P6 ;  /* 0x0000000215057211 */ /* 0x000fe400030f0eff */
[C---:B------:R-:W-:Y:S02]  /*8a30*/  LEA R16, P6, R17.reuse, R0, 0x1 ;  /* 0x0000000011107211 */ /* 0x040fe400078c08ff */
[----:B------:R-:W-:Y:S02]  /*8a40*/  PRMT R20, R30, 0x7632, R20 ;  /* 0x000076321e147816 */ /* 0x000fe40000000014 */
[C---:B------:R-:W-:Y:S02]  /*8a50*/  IADD3 R21, R17.reuse, c[0x0][0x198], RZ ;  /* 0x0000660011157a10 */ /* 0x040fe40007ffe0ff */
[----:B------:R-:W-:Y:S02]  /*8a60*/  IADD3 R10, R206, 0x2c, RZ ;  /* 0x0000002cce0a7810 */ /* 0x000fe40007ffe0ff */
[----:B------:R-:W-:-:S02]  /*8a70*/  LEA.HI.X.SX32 R17, R17, R2, 0x1, P6 ;  /* 0x0000000211117211 */ /* 0x000fc400030f0eff */
[----:B0-----:R-:W-:Y:S01]  /*8a80*/  IADD3 R9, R206, 0x2f, RZ ;  /* 0x0000002fce097810 */ /* 0x001fe20007ffe0ff */
[----:B------:R0:W-:Y:S01]  /*8a90*/  @P1 STG.E.U16 [R4.64], R20 ;  /* 0x0000001404001986 */ /* 0x0001e2000c101504 */
[C---:B------:R-:W-:Y:S02]  /*8aa0*/  LEA R8, P6, R21.reuse, R0, 0x1 ;  /* 0x0000000015087211 */ /* 0x040fe400078c08ff */
[----:B------:R-:W-:Y:S01]  /*8ab0*/  ISETP.LT.AND P3, PT, R10, c[0x0][0x17c], !P0 ;  /* 0x00005f000a007a0c */ /* 0x000fe20004761270 */
[----:B------:R2:W-:Y:S01]  /*8ac0*/  @P5 STG.E.U16 [R16.64], R26 ;  /* 0x0000001a10005986 */ /* 0x0005e2000c101504 */
[----:B-1----:R-:W-:Y:S02]  /*8ad0*/  IADD3 R13, R21, c[0x0][0x198], RZ ;  /* 0x00006600150d7a10 */ /* 0x002fe40007ffe0ff */
[----:B------:R-:W-:Y:S02]  /*8ae0*/  ISETP.LT.AND P5, PT, R9, c[0x0][0x17c], !P0 ;  /* 0x00005f0009007a0c */ /* 0x000fe400047a1270 */
[----:B------:R-:W-:-:S02]  /*8af0*/  LEA.HI.X.SX32 R9, R21, R2, 0x1, P6 ;  /* 0x0000000215097211 */ /* 0x000fc400030f0eff */
[C---:B------:R-:W-:Y:S02]  /*8b00*/  LEA R12, P6, R13.reuse, R0, 0x1 ;  /* 0x000000000d0c7211 */ /* 0x040fe400078c08ff */
[----:B------:R-:W-:Y:S02]  /*8b10*/  PRMT R18, R26, 0x7632, R18 ;  /* 0x000076321a127816 */ /* 0x000fe40000000012 */
[C---:B------:R-:W-:Y:S02]  /*8b20*/  IADD3 R21, R13.reuse, c[0x0][0x198], RZ ;  /* 0x000066000d157a10 */ /* 0x040fe40007ffe0ff */
[C---:B------:R-:W-:Y:S02]  /*8b30*/  IADD3 R10, R206.reuse, 0x2e, RZ ;  /* 0x0000002ece0a7810 */ /* 0x040fe40007ffe0ff */
[----:B------:R-:W-:Y:S02]  /*8b40*/  LEA.HI.X.SX32 R13, R13, R2, 0x1, P6 ;  /* 0x000000020d0d7211 */ /* 0x000fe400030f0eff */
[----:B0-----:R-:W-:Y:S01]  /*8b50*/  IADD3 R5, R206, 0x31, RZ ;  /* 0x00000031ce057810 */ /* 0x001fe20007ffe0ff */
[----:B------:R0:W-:Y:S01]  /*8b60*/  @P4 STG.E.U16 [R8.64], R18 ;  /* 0x0000001208004986 */ /* 0x0001e2000c101504 */
[----:B------:R-:W-:-:S02]  /*8b70*/  LEA R4, P6, R21, R0, 0x1 ;  /* 0x0000000015047211 */ /* 0x000fc400078c08ff */
[----:B------:R-:W-:Y:S01]  /*8b80*/  ISETP.LT.AND P1, PT, R10, c[0x0][0x17c], !P0 ;  /* 0x00005f000a007a0c */ /* 0x000fe20004721270 */
[----:B------:R1:W-:Y:S01]  /*8b90*/  @P3 STG.E.U16 [R12.64], R14 ;  /* 0x0000000e0c003986 */ /* 0x0003e2000c101504 */
[----:B--2---:R-:W-:Y:S02]  /*8ba0*/  IADD3 R17, R21, c[0x0][0x198], RZ ;  /* 0x0000660015117a10 */ /* 0x004fe40007ffe0ff */
[----:B------:R-:W-:Y:S02]  /*8bb0*/  ISETP.LT.AND P3, PT, R5, c[0x0][0x17c], !P0 ;  /* 0x00005f0005007a0c */ /* 0x000fe40004761270 */
[----:B------:R-:W-:Y:S02]  /*8bc0*/  LEA.HI.X.SX32 R5, R21, R2, 0x1, P6 ;  /* 0x0000000215057211 */ /* 0x000fe400030f0eff */
[----:B------:R-:W-:Y:S02]  /*8bd0*/  LEA R16, P6, R17, R0, 0x1 ;  /* 0x0000000011107211 */ /* 0x000fe400078c08ff */
[----:B------:R-:W-:-:S02]  /*8be0*/  PRMT R20, R14, 0x7632, R20 ;  /* 0x000076320e147816 */ /* 0x000fc40000000014 */
[C---:B------:R-:W-:Y:S02]  /*8bf0*/  IADD3 R21, R17.reuse, c[0x0][0x198], RZ ;  /* 0x0000660011157a10 */ /* 0x040fe40007ffe0ff */
        /* <DEDUP_REMOVED lines=12> */
[C---:B------:R-:W-:Y:S02]  /*8cc0*/  IADD3 R21, R13.reuse, c[0x0][0x198], RZ ;  /* 0x000066000d157a10 */ /* 0x040fe40007ffe0ff */
[----:B------:R-:W-:-:S02]  /*8cd0*/  LEA.HI.X.SX32 R13, R13, R2, 0x1, P6 ;  /* 0x000000020d0d7211 */ /* 0x000fc400030f0eff */
[C---:B0-----:R-:W-:Y:S01]  /*8ce0*/  IADD3 R5, R206.reuse, 0x35, RZ ;  /* 0x00000035ce057810 */ /* 0x041fe20007ffe0ff */
[----:B------:R0:W-:Y:S01]  /*8cf0*/  @P5 STG.E.U16 [R8.64], R14 ;  /* 0x0000000e08005986 */ /* 0x0001e2000c101504 */
[C---:B------:R-:W-:Y:S02]  /*8d00*/  LEA R4, P6, R21.reuse, R0, 0x1 ;  /* 0x0000000015047211 */ /* 0x040fe400078c08ff */
[----:B--2---:R-:W-:Y:S01]  /*8d10*/  IADD3 R17, R21, c[0x0][0x198], RZ ;  /* 0x0000660015117a10 */ /* 0x004fe20007ffe0ff */
[----:B------:R1:W-:Y:S01]  /*8d20*/  @P4 STG.E.U16 [R12.64], R11 ;  /* 0x0000000b0c004986 */ /* 0x0003e2000c101504 */
[----:B------:R-:W-:Y:S02]  /*8d30*/  IADD3 R10, R206, 0x32, RZ ;  /* 0x00000032ce0a7810 */ /* 0x000fe40007ffe0ff */
[----:B------:R-:W-:Y:S02]  /*8d40*/  ISETP.LT.AND P4, PT, R5, c[0x0][0x17c], !P0 ;  /* 0x00005f0005007a0c */ /* 0x000fe40004781270 */
[----:B------:R-:W-:-:S02]  /*8d50*/  LEA.HI.X.SX32 R5, R21, R2, 0x1, P6 ;  /* 0x0000000215057211 */ /* 0x000fc400030f0eff */
[C---:B------:R-:W-:Y:S02]  /*8d60*/  LEA R16, P6, R17.reuse, R0, 0x1 ;  /* 0x0000000011107211 */ /* 0x040fe400078c08ff */
[----:B------:R-:W-:Y:S02]  /*8d70*/  ISETP.LT.AND P2, PT, R10, c[0x0][0x17c], !P0 ;  /* 0x00005f000a007a0c */ /* 0x000fe40004741270 */
[C---:B0-----:R-:W-:Y:S02]  /*8d80*/  IADD3 R9, R17.reuse, c[0x0][0x198], RZ ;  /* 0x0000660011097a10 */ /* 0x041fe40007ffe0ff */
[----:B------:R-:W-:Y:S02]  /*8d90*/  IADD3 R10, R206, 0x34, RZ ;  /* 0x00000034ce0a7810 */ /* 0x000fe40007ffe0ff */
[----:B------:R-:W-:Y:S02]  /*8da0*/  LEA.HI.X.SX32 R17, R17, R2, 0x1, P6 ;  /* 0x0000000211117211 */ /* 0x000fe400030f0eff */
[----:B-1----:R-:W-:-:S02]  /*8db0*/  PRMT R13, R11, 0x7632, R13 ;  /* 0x000076320b0d7816 */ /* 0x002fc4000000000d */
[C---:B------:R-:W-:Y:S02]  /*8dc0*/  LEA R8, P6, R9.reuse, R0, 0x1 ;  /* 0x0000000009087211 */ /* 0x040fe400078c08ff */
[----:B------:R-:W-:Y:S02]  /*8dd0*/  ISETP.LT.AND P5, PT, R10, c[0x0][0x17c], !P0 ;  /* 0x00005f000a007a0c */ /* 0x000fe400047a1270 */
[C---:B------:R-:W-:Y:S02]  /*8de0*/  IADD3 R11, R9.reuse, c[0x0][0x198], RZ ;  /* 0x00006600090b7a10 */ /* 0x040fe40007ffe0ff */
[----:B------:R-:W-:Y:S02]  /*8df0*/  LEA.HI.X.SX32 R9, R9, R2, 0x1, P6 ;  /* 0x0000000209097211 */ /* 0x000fe400030f0eff */
[----:B------:R-:W-:Y:S01]  /*8e00*/  LEA R10, P6, R11, R0, 0x1 ;  /* 0x000000000b0a7211 */ /* 0x000fe200078c08ff */
[----:B------:R0:W-:Y:S01]  /*8e10*/  @P3 STG.E.U16 [R4.64], R13 ;  /* 0x0000000d04003986 */ /* 0x0001e2000c101504 */
[----:B------:R-:W-:-:S02]  /*8e20*/  PRMT R14, R23, 0x7632, R14 ;  /* 0x00007632170e7816 */ /* 0x000fc4000000000e */
[----:B------:R-:W-:Y:S01]  /*8e30*/  IADD3 R6, R206, 0x36, RZ ;  /* 0x00000036ce067810 */ /* 0x000fe20007ffe0ff */
[----:B------:R1:W-:Y:S03]  /*8e40*/  @P2 STG.E.U16 [R16.64], R23 ;  /* 0x0000001710002986 */ /* 0x0003e6000c101504 */
[----:B------:R-:W-:Y:S02]  /*8e50*/  ISETP.LT.AND P3, PT, R6, c[0x0][0x17c], !P0 ;  /* 0x00005f0006007a0c */ /* 0x000fe40004761270 */
[C---:B0-----:R-:W-:Y:S02]  /*8e60*/  IADD3 R13, R11.reuse, c[0x0][0x198], RZ ;  /* 0x000066000b0d7a10 */ /* 0x041fe40007ffe0ff */
[----:B------:R-:W-:Y:S02]  /*8e70*/  LEA.HI.X.SX32 R11, R11, R2, 0x1, P6 ;  /* 0x000000020b0b7211 */ /* 0x000fe400030f0eff */
[----:B------:R-:W-:Y:S01]  /*8e80*/  IADD3 R5, R206, 0x39, RZ ;  /* 0x00000039ce057810 */ /* 0x000fe20007ffe0ff */
[----:B------:R0:W-:Y:S01]  /*8e90*/  @P1 STG.E.U16 [R8.64], R14 ;  /* 0x0000000e08001986 */ /* 0x0001e2000c101504 */
[----:B------:R-:W-:-:S02]  /*8ea0*/  LEA R4, P6, R13, R0, 0x1 ;  /* 0x000000000d047211 */ /* 0x000fc400078c08ff */
[----:B-1----:R-:W-:Y:S01]  /*8eb0*/  IADD3 R17, R13, c[0x0][0x198], RZ ;  /* 0x000066000d117a10 */ /* 0x002fe20007ffe0ff */
[----:B------:R1:W-:Y:S01]  /*8ec0*/  @P5 STG.E.U16 [R10.64], R19 ;  /* 0x000000130a005986 */ /* 0x0003e2000c101504 */
[----:B------:R-:W-:Y:S02]  /*8ed0*/  IADD3 R6, R206, 0x37, RZ ;  /* 0x00000037ce067810 */ /* 0x000fe40007ffe0ff */
[----:B------:R-:W-:Y:S02]  /*8ee0*/  ISETP.LT.AND P5, PT, R5, c[0x0][0x17c], !P0 ;  /* 0x00005f0005007a0c */ /* 0x000fe400047a1270 */
[----:B------:R-:W-:Y:S02]  /*8ef0*/  LEA.HI.X.SX32 R5, R13, R2, 0x1, P6 ;  /* 0x000000020d057211 */ /* 0x000fe400030f0eff */
[----:B------:R-:W-:Y:S02]  /*8f00*/  LEA R12, P6, R17, R0, 0x1 ;  /* 0x00000000110c7211 */ /* 0x000fe400078c08ff */
[----:B------:R-:W-:-:S02]  /*8f10*/  ISETP.LT.AND P2, PT, R6, c[0x0][0x17c], !P0 ;  /* 0x00005f0006007a0c */ /* 0x000fc40004741270 */
[C---:B0-----:R-:W-:Y:S02]  /*8f20*/  IADD3 R9, R17.reuse, c[0x0][0x198], RZ ;  /* 0x0000660011097a10 */ /* 0x041fe40007ffe0ff */
[----:B------:R-:W-:Y:S02]  /*8f30*/  IADD3 R6, R206, 0x38, RZ ;  /* 0x00000038ce067810 */ /* 0x000fe40007ffe0ff */
[----:B------:R-:W-:Y:S02]  /*8f40*/  LEA.HI.X.SX32 R13, R17, R2, 0x1, P6 ;  /* 0x00000002110d7211 */ /* 0x000fe400030f0eff */
[C---:B------:R-:W-:Y:S02]  /*8f50*/  LEA R8, P6, R9.reuse, R0, 0x1 ;  /* 0x0000000009087211 */ /* 0x040fe400078c08ff */
[----:B------:R-:W-:Y:S02]  /*8f60*/  ISETP.LT.AND P1, PT, R6, c[0x0][0x17c], !P0 ;  /* 0x00005f0006007a0c */ /* 0x000fe40004721270 */
[----:B-1----:R-:W-:-:S02]  /*8f70*/  IADD3 R11, R9, c[0x0][0x198], RZ ;  /* 0x00006600090b7a10 */ /* 0x002fc40007ffe0ff */
[----:B------:R-:W-:Y:S02]  /*8f80*/  LEA.HI.X.SX32 R9, R9, R2, 0x1, P6 ;  /* 0x0000000209097211 */ /* 0x000fe400030f0eff */
[----:B------:R-:W-:Y:S02]  /*8f90*/  PRMT R16, R19, 0x7632, R16 ;  /* 0x0000763213107816 */ /* 0x000fe40000000010 */
[----:B------:R-:W-:Y:S02]  /*8fa0*/  LEA R10, P6, R11, R0, 0x1 ;  /* 0x000000000b0a7211 */ /* 0x000fe400078c08ff */
[----:B------:R-:W-:Y:S02]  /*8fb0*/  PRMT R14, R35, 0x7632, R14 ;  /* 0x00007632230e7816 */ /* 0x000fe4000000000e */
[C---:B------:R-:W-:Y:S01]  /*8fc0*/  IADD3 R17, R11.reuse, c[0x0][0x198], RZ ;  /* 0x000066000b117a10 */ /* 0x040fe20007ffe0ff */
[----:B------:R0:W-:Y:S01]  /*8fd0*/  @P4 STG.E.U16 [R4.64], R16 ;  /* 0x0000001004004986 */ /* 0x0001e2000c101504 */
[----:B------:R-:W-:-:S02]  /*8fe0*/  LEA.HI.X.SX32 R11, R11, R2, 0x1, P6 ;  /* 0x000000020b0b7211 */ /* 0x000fc400030f0eff */
[C---:B------:R-:W-:Y:S01]  /*8ff0*/  IADD3 R6, R206.reuse, 0x3a, RZ ;  /* 0x0000003ace067810 */ /* 0x040fe20007ffe0ff */
[----:B------:R1:W-:Y:S04]  /*9000*/  @P3 STG.E.U16 [R12.64], R35 ;  /* 0x000000230c003986 */ /* 0x0003e8000c101504 */
[----:B------:R2:W-:Y:S01]  /*9010*/  @P2 STG.E.U16 [R8.64], R14 ;  /* 0x0000000e08002986 */ /* 0x0005e2000c101504 */
[----:B0-----:R-:W-:Y:S02]  /*9020*/  IADD3 R5, R206, 0x3d, RZ ;  /* 0x0000003dce057810 */ /* 0x001fe40007ffe0ff */
[C---:B------:R-:W-:Y:S01]  /*9030*/  LEA R4, P6, R17.reuse, R0, 0x1 ;  /* 0x0000000011047211 */ /* 0x040fe200078c08ff */
[----:B------:R0:W-:Y:S01]  /*9040*/  @P1 STG.E.U16 [R10.64], R31 ;  /* 0x0000001f0a001986 */ /* 0x0001e2000c101504 */
[----:B-1----:R-:W-:-:S02]  /*9050*/  IADD3 R13, R17, c[0x0][0x198], RZ ;  /* 0x00006600110d7a10 */ /* 0x002fc40007ffe0ff */
[----:B------:R-:W-:Y:S02]  /*9060*/  ISETP.LT.AND P4, PT, R6, c[0x0][0x17c], !P0 ;  /* 0x00005f0006007a0c */ /* 0x000fe40004781270 */
[----:B------:R-:W-:Y:S02]  /*9070*/  ISETP.LT.AND P1, PT, R5, c[0x0][0x17c], !P0 ;  /* 0x00005f0005007a0c */ /* 0x000fe40004721270 */
[----:B------:R-:W-:Y:S02]  /*9080*/  IADD3 R6, R206, 0x3b, RZ ;  /* 0x0000003bce067810 */ /* 0x000fe40007ffe0ff */
[----:B------:R-:W-:Y:S02]  /*9090*/  LEA.HI.X.SX32 R5, R17, R2, 0x1, P6 ;  /* 0x0000000211057211 */ /* 0x000fe400030f0eff */
[C---:B------:R-:W-:Y:S02]  /*90a0*/  LEA R12, P6, R13.reuse, R0, 0x1 ;  /* 0x000000000d0c7211 */ /* 0x040fe400078c08ff */
[----:B--2---:R-:W-:-:S02]  /*90b0*/  IADD3 R9, R13, c[0x0][0x198], RZ ;  /* 0x000066000d097a10 */ /* 0x004fc40007ffe0ff */
[----:B------:R-:W-:Y:S02]  /*90c0*/  ISETP.LT.AND P3, PT, R6, c[0x0][0x17c], !P0 ;  /* 0x00005f0006007a0c */ /* 0x000fe40004761270 */
[----:B------:R-:W-:Y:S02]  /*90d0*/  IADD3 R6, R206, 0x3c, RZ ;  /* 0x0000003cce067810 */ /* 0x000fe40007ffe0ff */
[----:B0-----:R-:W-:Y:S02]  /*90e0*/  PRMT R11, R31, 0x7632, R11 ;  /* 0x000076321f0b7816 */ /* 0x001fe4000000000b */
[----:B------:R-:W-:Y:S02]  /*90f0*/  LEA.HI.X.SX32 R13, R13, R2, 0x1, P6 ;  /* 0x000000020d0d7211 */ /* 0x000fe400030f0eff */
[C---:B------:R-:W-:Y:S02]  /*9100*/  LEA R16, P6, R9.reuse, R0, 0x1 ;  /* 0x0000000009107211 */ /* 0x040fe400078c08ff */
[----:B------:R-:W-:Y:S01]  /*9110*/  IADD3 R19, R9, c[0x0][0x198], RZ ;  /* 0x0000660009137a10 */ /* 0x000fe20007ffe0ff */
[----:B------:R0:W-:Y:S01]  /*9120*/  @P5 STG.E.U16 [R4.64], R11 ;  /* 0x0000000b04005986 */ /* 0x0001e2000c101504 */
[----:B------:R-:W-:-:S02]  /*9130*/  ISETP.LT.AND P2, PT, R6, c[0x0][0x17c], !P0 ;  /* 0x00005f0006007a0c */ /* 0x000fc40004741270 */
[----:B------:R-:W-:Y:S02]  /*9140*/  LEA.HI.X.SX32 R17, R9, R2, 0x1, P6 ;  /* 0x0000000209117211 */ /* 0x000fe400030f0eff */
[----:B------:R-:W-:Y:S01]  /*9150*/  LEA R20, P6, R19, R0, 0x1 ;  /* 0x0000000013147211 */ /* 0x000fe200078c08ff */
[----:B------:R-:W1:Y:S01]  /*9160*/  LDS.128 R8, [R3] ;  /* 0x0000000003087984 */ /* 0x000e620000000c00 */
[----:B------:R-:W-:Y:S02]  /*9170*/  PRMT R14, R27, 0x7632, R14 ;  /* 0x000076321b0e7816 */ /* 0x000fe4000000000e */
[C---:B------:R-:W-:Y:S02]  /*9180*/  LEA.HI.X.SX32 R21, R19.reuse, R2, 0x1, P6 ;  /* 0x0000000213157211 */ /* 0x040fe400030f0eff */
[----:B------:R-:W-:Y:S01]  /*9190*/  IADD3 R19, R19, c[0x0][0x198], RZ ;  /* 0x0000660013137a10 */ /* 0x000fe20007ffe0ff */
[----:B------:R2:W-:Y:S01]  /*91a0*/  @P4 STG.E.U16 [R12.64], R27 ;  /* 0x0000001b0c004986 */ /* 0x0005e2000c101504 */
[----:B0-----:R-:W-:-:S02]  /*91b0*/  IADD3 R5, R206, 0x41, RZ ;  /* 0x00000041ce057810 */ /* 0x001fc40007ffe0ff */
[----:B------:R-:W-:Y:S01]  /*91c0*/  LEA R4, P6, R19, R0, 0x1 ;  /* 0x0000000013047211 */ /* 0x000fe200078c08ff */
[----:B------:R-:W-:Y:S01]  /*91d0*/  @P3 STG.E.U16 [R16.64], R14 ;  /* 0x0000000e10003986 */ /* 0x000fe2000c101504 */
[----:B------:R-:W-:-:S03]  /*91e0*/  IADD3 R6, R206, 0x3e, RZ ;  /* 0x0000003ece067810 */ /* 0x000fc60007ffe0ff */
[----:B------:R0:W-:Y:S01]  /*91f0*/  @P2 STG.E.U16 [R20.64], R15 ;  /* 0x0000000f14002986 */ /* 0x0001e2000c101504 */
[----:B------:R-:W-:Y:S02]  /*9200*/  ISETP.LT.AND P2, PT, R5, c[0x0][0x17c], !P0 ;  /* 0x00005f0005007a0c */ /* 0x000fe40004741270 */
[C---:B------:R-:W-:Y:S02]  /*9210*/  LEA.HI.X.SX32 R5, R19.reuse, R2, 0x1, P6 ;  /* 0x0000000213057211 */ /* 0x040fe400030f0eff */
[----:B--2---:R-:W-:Y:S02]  /*9220*/  IADD3 R13, R19, c[0x0][0x198], RZ ;  /* 0x00006600130d7a10 */ /* 0x004fe40007ffe0ff */
[----:B------:R-:W2:Y:S01]  /*9230*/  LDS.128 R16, [R38] ;  /* 0x0000000026107984 */ /* 0x000ea20000000c00 */
[----:B------:R-:W-:Y:S02]  /*9240*/  ISETP.LT.AND P5, PT, R6, c[0x0][0x17c], !P0 ;  /* 0x00005f0006007a0c */ /* 0x000fe400047a1270 */
[----:B------:R-:W-:-:S02]  /*9250*/  IADD3 R6, R206, 0x3f, RZ ;  /* 0x0000003fce067810 */ /* 0x000fc40007ffe0ff */
[C---:B------:R-:W-:Y:S02]  /*9260*/  LEA R22, P6, R13.reuse, R0, 0x1 ;  /* 0x000000000d167211 */ /* 0x040fe400078c08ff */
[----:B------:R-:W-:Y:S02]  /*9270*/  IADD3 R25, R13, c[0x0][0x198], RZ ;  /* 0x000066000d197a10 */ /* 0x000fe40007ffe0ff */
[----:B------:R-:W-:Y:S02]  /*9280*/  PRMT R12, R15, 0x7632, R12 ;  /* 0x000076320f0c7816 */ /* 0x000fe4000000000c */
[----:B------:R-:W-:Y:S02]  /*9290*/  ISETP.LT.AND P4, PT, R6, c[0x0][0x17c], !P0 ;  /* 0x00005f0006007a0c */ /* 0x000fe40004781270 */
[----:B------:R-:W-:Y:S02]  /*92a0*/  LEA.HI.X.SX32 R23, R13, R2, 0x1, P6 ;  /* 0x000000020d177211 */ /* 0x000fe400030f0eff */
[----:B------:R-:W-:-:S02]  /*92b0*/  IADD3 R6, R206, 0x40, RZ ;  /* 0x00000040ce067810 */ /* 0x000fc40007ffe0ff */
[C---:B0-----:R-:W-:Y:S02]  /*92c0*/  LEA R20, P6, R25.reuse, R0, 0x1 ;  /* 0x0000000019147211 */ /* 0x041fe400078c08ff */
[C---:B------:R-:W-:Y:S01]  /*92d0*/  IADD3 R27, R25.reuse, c[0x0][0x198], RZ ;  /* 0x00006600191b7a10 */ /* 0x040fe20007ffe0ff */
[----:B------:R0:W-:Y:S01]  /*92e0*/  @P1 STG.E.U16 [R4.64], R12 ;  /* 0x0000000c04001986 */ /* 0x0001e2000c101504 */
[----:B------:R-:W-:Y:S02]  /*92f0*/  ISETP.LT.AND P3, PT, R6, c[0x0][0x17c], !P0 ;  /* 0x00005f0006007a0c */ /* 0x000fe40004761270 */
[----:B------:R-:W-:Y:S01]  /*9300*/  LEA.HI.X.SX32 R21, R25, R2, 0x1, P6 ;  /* 0x0000000219157211 */ /* 0x000fe200030f0eff */
[----:B------:R-:W3:Y:S01]  /*9310*/  LDS.128 R12, [R37] ;  /* 0x00000000250c7984 */ /* 0x000ee20000000c00 */
[----:B------:R-:W-:Y:S02]  /*9320*/  IADD3 R6, R206, 0x42, RZ ;  /* 0x00000042ce067810 */ /* 0x000fe40007ffe0ff */
[----:B------:R-:W-:-:S02]  /*9330*/  LEA R24, P6, R27, R0, 0x1 ;  /* 0x000000001b187211 */ /* 0x000fc400078c08ff */
[----:B------:R-:W-:Y:S02]  /*9340*/  ISETP.LT.AND P1, PT, R6, c[0x0][0x17c], !P0 ;  /* 0x00005f0006007a0c */ /* 0x000fe40004721270 */
[C---:B------:R-:W-:Y:S02]  /*9350*/  LEA.HI.X.SX32 R25, R27.reuse, R2, 0x1, P6 ;  /* 0x000000021b197211 */ /* 0x040fe400030f0eff */
[----:B------:R-:W-:Y:S02]  /*9360*/  IADD3 R6, R206, 0x43, RZ ;  /* 0x00000043ce067810 */ /* 0x000fe40007ffe0ff */
[----:B------:R-:W-:Y:S01]  /*9370*/  IADD3 R27, R27, c[0x0][0x198], RZ ;  /* 0x000066001b1b7a10 */ /* 0x000fe20007ffe0ff */
[----:B------:R4:W-:Y:S01]  /*9380*/  @P5 STG.E.U16 [R22.64], R7 ;  /* 0x0000000716005986 */ /* 0x0009e2000c101504 */
[----:B0-----:R-:W-:Y:S02]  /*9390*/  PRMT R5, R7, 0x7632, R5 ;  /* 0x0000763207057816 */ /* 0x001fe40000000005 */
[----:B------:R-:W-:-:S02]  /*93a0*/  ISETP.LT.AND P5, PT, R6, c[0x0][0x17c], !P0 ;  /* 0x00005f0006007a0c */ /* 0x000fc400047a1270 */
[C---:B------:R-:W-:Y:S02]  /*93b0*/  IADD3 R6, R206.reuse, 0x44, RZ ;  /* 0x00000044ce067810 */ /* 0x040fe40007ffe0ff */
[----:B------:R-:W-:Y:S02]  /*93c0*/  IADD3 R4, R206, 0x45, RZ ;  /* 0x00000045ce047810 */ /* 0x000fe40007ffe0ff */
[C---:B------:R-:W-:Y:S02]  /*93d0*/  IADD3 R29, R27.reuse, c[0x0][0x198], RZ ;  /* 0x000066001b1d7a10 */ /* 0x040fe40007ffe0ff */
[C---:B----4-:R-:W-:Y:S01]  /*93e0*/  LEA R22, P6, R27.reuse, R0, 0x1 ;  /* 0x000000001b167211 */ /* 0x050fe200078c08ff */
[----:B------:R0:W-:Y:S01]  /*93f0*/  @P4 STG.E.U16 [R20.64], R5 ;  /* 0x0000000514004986 */ /* 0x0001e2000c101504 */
[----:B------:R-:W-:Y:S02]  /*9400*/  ISETP.LT.AND P4, PT, R6, c[0x0][0x17c], !P0 ;  /* 0x00005f0006007a0c */ /* 0x000fe40004781270 */
[----:B------:R-:W-:Y:S01]  /*9410*/  LEA.HI.X.SX32 R23, R27, R2, 0x1, P6 ;  /* 0x000000021b177211 */ /* 0x000fe200030f0eff */
[----:B-1----:R1:W-:Y:S01]  /*9420*/  @P3 STG.E.U16 [R24.64], R8 ;  /* 0x0000000818003986 */ /* 0x0023e2000c101504 */
[----:B------:R-:W-:-:S02]  /*9430*/  LEA R26, P6, R29, R0, 0x1 ;  /* 0x000000001d1a7211 */ /* 0x000fc400078c08ff */
[----:B------:R-:W-:Y:S02]  /*9440*/  ISETP.LT.AND P3, PT, R4, c[0x0][0x17c], !P0 ;  /* 0x00005f0004007a0c */ /* 0x000fe40004761270 */
[----:B------:R-:W4:Y:S01]  /*9450*/  LDS.128 R4, [R36] ;  /* 0x0000000024047984 */ /* 0x000f220000000c00 */
[C---:B0-----:R-:W-:Y:S02]  /*9460*/  IADD3 R21, R29.reuse, c[0x0][0x198], RZ ;  /* 0x000066001d157a10 */ /* 0x041fe40007ffe0ff */
[----:B------:R-:W-:Y:S02]  /*9470*/  LEA.HI.X.SX32 R27, R29, R2, 0x1, P6 ;  /* 0x000000021d1b7211 */ /* 0x000fe400030f0eff */
[----:B-1----:R-:W-:Y:S02]  /*9480*/  PRMT R25, R8, 0x7632, R25 ;  /* 0x0000763208197816 */ /* 0x002fe40000000019 */
[----:B------:R-:W-:Y:S02]  /*9490*/  IADD3 R28, R206, 0x46, RZ ;  /* 0x00000046ce1c7810 */ /* 0x000fe40007ffe0ff */
[----:B------:R-:W-:-:S02]  /*94a0*/  LEA R24, P6, R21, R0, 0x1 ;  /* 0x0000000015187211 */ /* 0x000fc400078c08ff */
[C---:B------:R-:W-:Y:S01]  /*94b0*/  IADD3 R31, R21.reuse, c[0x0][0x198], RZ ;  /* 0x00006600151f7a10 */ /* 0x040fe20007ffe0ff */
[----:B------:R0:W-:Y:S01]  /*94c0*/  @P2 STG.E.U16 [R22.64], R25 ;  /* 0x0000001916002986 */ /* 0x0001e2000c101504 */
[----:B------:R-:W-:Y:S02]  /*94d0*/  ISETP.LT.AND P2, PT, R28, c[0x0][0x17c], !P0 ;  /* 0x00005f001c007a0c */ /* 0x000fe40004741270 */
[----:B------:R-:W-:Y:S01]  /*94e0*/  IADD3 R8, R206, 0x47, RZ ;  /* 0x00000047ce087810 */ /* 0x000fe20007ffe0ff */
[----:B--2---:R1:W-:Y:S01]  /*94f0*/  @P1 STG.E.U16 [R26.64], R16 ;  /* 0x000000101a001986 */ /* 0x0043e2000c101504 */
[----:B0-----:R-:W-:Y:S02]  /*9500*/  LEA.HI.X.SX32 R25, R21, R2, 0x1, P6 ;  /* 0x0000000215197211 */ /* 0x001fe400030f0eff */
[----:B------:R-:W-:Y:S01]  /*9510*/  LEA R28, P6, R31, R0, 0x1 ;  /* 0x000000001f1c7211 */ /* 0x000fe200078c08ff */
[----:B------:R-:W0:Y:S01]  /*9520*/  LDS.128 R20, [R3+0x1000] ;  /* 0x0010000003147984 */ /* 0x000e220000000c00 */
[----:B-1----:R-:W-:-:S02]  /*9530*/  PRMT R27, R16, 0x7632, R27 ;  /* 0x00007632101b7816 */ /* 0x002fc4000000001b */
[C---:B------:R-:W-:Y:S02]  /*9540*/  LEA.HI.X.SX32 R29, R31.reuse, R2, 0x1, P6 ;  /* 0x000000021f1d7211 */ /* 0x040fe400030f0eff */
[----:B------:R-:W-:Y:S02]  /*9550*/  IADD3 R31, R31, c[0x0][0x198], RZ ;  /* 0x000066001f1f7a10 */ /* 0x000fe40007ffe0ff */
[----:B------:R-:W-:Y:S02]  /*9560*/  ISETP.LT.AND P1, PT, R8, c[0x0][0x17c], !P0 ;  /* 0x00005f0008007a0c */ /* 0x000fe40004721270 */
[----:B------:R-:W-:Y:S01]  /*9570*/  IADD3 R8, R206, 0x48, RZ ;  /* 0x00000048ce087810 */ /* 0x000fe20007ffe0ff */
[----:B------:R-:W-:Y:S01]  /*9580*/  @P5 STG.E.U16 [R24.64], R27 ;  /* 0x0000001b18005986 */ /* 0x000fe2000c101504 */
[C---:B------:R-:W-:Y:S02]  /*9590*/  LEA R30, P6, R31.reuse, R0, 0x1 ;  /* 0x000000001f1e7211 */ /* 0x040fe400078c08ff */
[----:B------:R-:W-:Y:S01]  /*95a0*/  IADD3 R33, R31, c[0x0][0x198], RZ ;  /* 0x000066001f217a10 */ /* 0x000fe20007ffe0ff */
[----:B------:R1:W2:Y:S01]  /*95b0*/  LDS.128 R24, [R38+0x1000] ;  /* 0x0010000026187984 */ /* 0x0002a20000000c00 */
[----:B------:R-:W-:-:S02]  /*95c0*/  ISETP.LT.AND P5, PT, R8, c[0x0][0x17c], !P0 ;  /* 0x00005f0008007a0c */ /* 0x000fc400047a1270 */
[----:B------:R-:W-:Y:S02]  /*95d0*/  IADD3 R8, R206, 0x49, RZ ;  /* 0x00000049ce087810 */ /* 0x000fe40007ffe0ff */
[----:B------:R-:W-:Y:S01]  /*95e0*/  LEA.HI.X.SX32 R31, R31, R2, 0x1, P6 ;  /* 0x000000021f1f7211 */ /* 0x000fe200030f0eff */
[----:B---3--:R3:W-:Y:S01]  /*95f0*/  @P4 STG.E.U16 [R28.64], R12 ;  /* 0x0000000c1c004986 */ /* 0x0087e2000c101504 */
[C---:B------:R-:W-:Y:S02]  /*9600*/  LEA R32, P6, R33.reuse, R0, 0x1 ;  /* 0x0000000021207211 */ /* 0x040fe400078c08ff */
[----:B------:R-:W-:Y:S02]  /*9610*/  IADD3 R35, R33, c[0x0][0x198], RZ ;  /* 0x0000660021237a10 */ /* 0x000fe40007ffe0ff */
[----:B------:R-:W-:Y:S02]  /*9620*/  ISETP.LT.AND P4, PT, R8, c[0x0][0x17c], !P0 ;  /* 0x00005f0008007a0c */ /* 0x000fe40004781270 */
[----:B------:R-:W-:-:S02]  /*9630*/  PRMT R8, R12, 0x7632, R8 ;  /* 0x000076320c087816 */ /* 0x000fc40000000008 */
[----:B------:R-:W-:Y:S02]  /*9640*/  LEA.HI.X.SX32 R33, R33, R2, 0x1, P6 ;  /* 0x0000000221217211 */ /* 0x000fe400030f0eff */
[C---:B------:R-:W-:Y:S02]  /*9650*/  LEA R40, P6, R35.reuse, R0, 0x1 ;  /* 0x0000000023287211 */ /* 0x040fe400078c08ff */
[C---:B------:R-:W-:Y:S01]  /*9660*/  IADD3 R43, R35.reuse, c[0x0][0x198], RZ ;  /* 0x00006600232b7a10 */ /* 0x040fe20007ffe0ff */
[----:B------:R-:W-:Y:S01]  /*9670*/  @P3 STG.E.U16 [R30.64], R8 ;  /* 0x000000081e003986 */ /* 0x000fe2000c101504 */
[----:B------:R-:W-:Y:S02]  /*9680*/  LEA.HI.X.SX32 R41, R35, R2, 0x1, P6 ;  /* 0x0000000223297211 */ /* 0x000fe400030f0eff */
[----:B-1----:R-:W-:Y:S01]  /*9690*/  LEA R38, P6, R43, R0, 0x1 ;  /* 0x000000002b267211 */ /* 0x002fe200078c08ff */
[----:B------:R1:W5:Y:S01]  /*96a0*/  LDS.128 R28, [R37+0x1000] ;  /* 0x00100000251c7984 */ /* 0x0003620000000c00 */
[----:B------:R-:W-:-:S02]  /*96b0*/  IADD3 R3, R206, 0x4a, RZ ;  /* 0x0000004ace037810 */ /* 0x000fc40007ffe0ff */
[C---:B------:R-:W-:Y:S02]  /*96c0*/  LEA.HI.X.SX32 R39, R43.reuse, R2, 0x1, P6 ;  /* 0x000000022b277211 */ /* 0x040fe400030f0eff */
[----:B------:R-:W-:Y:S01]  /*96d0*/  IADD3 R43, R43, c[0x0][0x198], RZ ;  /* 0x000066002b2b7a10 */ /* 0x000fe20007ffe0ff */
[----:B----4-:R4:W-:Y:S01]  /*96e0*/  @P2 STG.E.U16 [R32.64], R4 ;  /* 0x0000000420002986 */ /* 0x0109e2000c101504 */
[----:B------:R-:W-:Y:S02]  /*96f0*/  ISETP.LT.AND P3, PT, R3, c[0x0][0x17c], !P0 ;  /* 0x00005f0003007a0c */ /* 0x000fe40004761270 */
[C---:B------:R-:W-:Y:S01]  /*9700*/  LEA R42, P6, R43.reuse, R0, 0x1 ;  /* 0x000000002b2a7211 */ /* 0x040fe200078c08ff */
[----:B------:R-:W5:Y:S01]  /*9710*/  LDS.128 R32, [R36+0x1000] ;  /* 0x0010000024207984 */ /* 0x000f620000000c00 */
[----:B------:R-:W-:Y:S02]  /*9720*/  IADD3 R45, R43, c[0x0][0x198], RZ ;  /* 0x000066002b2d7a10 */ /* 0x000fe40007ffe0ff */
[----:B------:R-:W-:-:S02]  /*9730*/  IADD3 R3, R206, 0x4b, RZ ;  /* 0x0000004bce037810 */ /* 0x000fc40007ffe0ff */
[----:B---3--:R-:W-:Y:S02]  /*9740*/  PRMT R12, R4, 0x7632, R12 ;  /* 0x00007632040c7816 */ /* 0x008fe4000000000c */
[----:B------:R-:W-:Y:S02]  /*9750*/  LEA.HI.X.SX32 R43, R43, R2, 0x1, P6 ;  /* 0x000000022b2b7211 */ /* 0x000fe400030f0eff */
[----:B------:R-:W-:Y:S02]  /*9760*/  LEA R44, P6, R45, R0, 0x1 ;  /* 0x000000002d2c7211 */ /* 0x000fe400078c08ff */
[----:B------:R-:W-:Y:S02]  /*9770*/  ISETP.LT.AND P2, PT, R3, c[0x0][0x17c], !P0 ;  /* 0x00005f0003007a0c */ /* 0x000fe40004741270 */
[----:B-1----:R-:W-:Y:S01]  /*9780*/  IADD3 R37, R45, c[0x0][0x198], RZ ;  /* 0x000066002d257a10 */ /* 0x002fe20007ffe0ff */
[----:B------:R1:W-:Y:S01]  /*9790*/  @P1 STG.E.U16 [R40.64], R12 ;  /* 0x0000000c28001986 */ /* 0x0003e2000c101504 */
[----:B------:R-:W-:-:S02]  /*97a0*/  IADD3 R3, R206, 0x4c, RZ ;  /* 0x0000004cce037810 */ /* 0x000fc40007ffe0ff */
[----:B------:R-:W-:Y:S01]  /*97b0*/  LEA.HI.X.SX32 R45, R45, R2, 0x1, P6 ;  /* 0x000000022d2d7211 */ /* 0x000fe200030f0eff */
[----:B0-----:R0:W-:Y:S01]  /*97c0*/  @P5 STG.E.U16 [R38.64], R20 ;  /* 0x0000001426005986 */ /* 0x0011e2000c101504 */
[----:B----4-:R-:W-:Y:S02]  /*97d0*/  PRMT R4, R20, 0x7632, R4 ;  /* 0x0000763214047816 */ /* 0x010fe40000000004 */
[----:B------:R-:W-:Y:S02]  /*97e0*/  ISETP.LT.AND P1, PT, R3, c[0x0][0x17c], !P0 ;  /* 0x00005f0003007a0c */ /* 0x000fe40004721270 */
[----:B------:R-:W-:Y:S02]  /*97f0*/  IADD3 R3, R206, 0x4d, RZ ;  /* 0x0000004dce037810 */ /* 0x000fe40007ffe0ff */
[C---:B-1----:R-:W-:Y:S02]  /*9800*/  IADD3 R41, R37.reuse, c[0x0][0x198], RZ ;  /* 0x0000660025297a10 */ /* 0x042fe40007ffe0ff */
[----:B0-----:R-:W-:Y:S01]  /*9810*/  LEA R38, P6, R37, R0, 0x1 ;  /* 0x0000000025267211 */ /* 0x001fe200078c08ff */
[----:B------:R0:W-:Y:S01]  /*9820*/  @P4 STG.E.U16 [R42.64], R4 ;  /* 0x000000042a004986 */ /* 0x0001e2000c101504 */
[----:B------:R-:W-:-:S02]  /*9830*/  ISETP.LT.AND P5, PT, R3, c[0x0][0x17c], !P0 ;  /* 0x00005f0003007a0c */ /* 0x000fc400047a1270 */
[----:B------:R-:W-:Y:S02]  /*9840*/  LEA.HI.X.SX32 R39, R37, R2, 0x1, P6 ;  /* 0x0000000225277211 */ /* 0x000fe400030f0eff */
[C---:B------:R-:W-:Y:S02]  /*9850*/  LEA R36, P6, R41.reuse, R0, 0x1 ;  /* 0x0000000029247211 */ /* 0x040fe400078c08ff */
[----:B------:R-:W-:Y:S01]  /*9860*/  IADD3 R3, R206, 0x4e, RZ ;  /* 0x0000004ece037810 */ /* 0x000fe20007ffe0ff */
[----:B--2---:R1:W-:Y:S01]  /*9870*/  @P3 STG.E.U16 [R44.64], R24 ;  /* 0x000000182c003986 */ /* 0x0043e2000c101504 */
[C---:B------:R-:W-:Y:S02]  /*9880*/  LEA.HI.X.SX32 R37, R41.reuse, R2, 0x1, P6 ;  /* 0x0000000229257211 */ /* 0x040fe400030f0eff */
[----:B0-----:R-:W-:Y:S02]  /*9890*/  IADD3 R43, R41, c[0x0][0x198], RZ ;  /* 0x00006600292b7a10 */ /* 0x001fe40007ffe0ff */
[----:B------:R-:W-:-:S02]  /*98a0*/  PRMT R8, R24, 0x7632, R8 ;  /* 0x0000763218087816 */ /* 0x000fc40000000008 */
[----:B------:R-:W-:Y:S02]  /*98b0*/  LEA R40, P6, R43, R0, 0x1 ;  /* 0x000000002b287211 */ /* 0x000fe400078c08ff */
[----:B------:R-:W-:Y:S02]  /*98c0*/  ISETP.LT.AND P4, PT, R3, c[0x0][0x17c], !P0 ;  /* 0x00005f0003007a0c */ /* 0x000fe40004781270 */
[C---:B-1----:R-:W-:Y:S02]  /*98d0*/  IADD3 R45, R43.reuse, c[0x0][0x198], RZ ;  /* 0x000066002b2d7a10 */ /* 0x042fe40007ffe0ff */
[----:B------:R-:W-:Y:S01]  /*98e0*/  IADD3 R3, R206, 0x4f, RZ ;  /* 0x0000004fce037810 */ /* 0x000fe20007ffe0ff */
[----:B------:R0:W-:Y:S01]  /*98f0*/  @P2 STG.E.U16 [R38.64], R8 ;  /* 0x0000000826002986 */ /* 0x0001e2000c101504 */
[----:B------:R-:W-:Y:S02]  /*9900*/  LEA.HI.X.SX32 R41, R43, R2, 0x1, P6 ;  /* 0x000000022b297211 */ /* 0x000fe400030f0eff */
[----:B------:R-:W-:-:S02]  /*9910*/  LEA R42, P6, R45, R0, 0x1 ;  /* 0x000000002d2a7211 */ /* 0x000fc400078c08ff */
[----:B------:R-:W-:Y:S02]  /*9920*/  ISETP.LT.AND P3, PT, R3, c[0x0][0x17c], !P0 ;  /* 0x00005f0003007a0c */ /* 0x000fe40004761270 */
[----:B------:R-:W-:Y:S01]  /*9930*/  IADD3 R3, R206, 0x50, RZ ;  /* 0x00000050ce037810 */ /* 0x000fe20007ffe0ff */
[----:B-----5:R1:W-:Y:S01]  /*9940*/  @P1 STG.E.U16 [R36.64], R28 ;  /* 0x0000001c24001986 */ /* 0x0203e2000c101504 */
[C---:B------:R-:W-:Y:S02]  /*9950*/  LEA.HI.X.SX32 R43, R45.reuse, R2, 0x1, P6 ;  /* 0x000000022d2b7211 */ /* 0x040fe400030f0eff */
[----:B0-----:R-:W-:Y:S02]  /*9960*/  IADD3 R39, R45, c[0x0][0x198], RZ ;  /* 0x000066002d277a10 */ /* 0x001fe40007ffe0ff */
[----:B------:R-:W-:Y:S02]  /*9970*/  PRMT R20, R28, 0x7632, R20 ;  /* 0x000076321c147816 */ /* 0x000fe40000000014 */
[----:B------:R-:W-:-:S02]  /*9980*/  LEA R38, P6, R39, R0, 0x1 ;  /* 0x0000000027267211 */ /* 0x000fc400078c08ff */
[----:B------:R-:W-:Y:S02]  /*9990*/  ISETP.LT.AND P2, PT, R3, c[0x0][0x17c], !P0 ;  /* 0x00005f0003007a0c */ /* 0x000fe40004741270 */
[C---:B-1----:R-:W-:Y:S02]  /*99a0*/  IADD3 R37, R39.reuse, c[0x0][0x198], RZ ;  /* 0x0000660027257a10 */ /* 0x042fe40007ffe0ff */
[----:B------:R-:W-:Y:S01]  /*99b0*/  IADD3 R3, R206, 0x51, RZ ;  /* 0x00000051ce037810 */ /* 0x000fe20007ffe0ff */
[----:B------:R0:W-:Y:S01]  /*99c0*/  @P5 STG.E.U16 [R40.64], R20 ;  /* 0x0000001428005986 */ /* 0x0001e2000c101504 */
[----:B------:R-:W-:Y:S02]  /*99d0*/  LEA.HI.X.SX32 R39, R39, R2, 0x1, P6 ;  /* 0x0000000227277211 */ /* 0x000fe400030f0eff */
[----:B------:R-:W-:Y:S02]  /*99e0*/  LEA R36, P6, R37, R0, 0x1 ;  /* 0x0000000025247211 */ /* 0x000fe400078c08ff */
[----:B------:R-:W-:-:S02]  /*99f0*/  ISETP.LT.AND P1, PT, R3, c[0x0][0x17c], !P0 ;  /* 0x00005f0003007a0c */ /* 0x000fc40004721270 */
[----:B------:R-:W-:Y:S01]  /*9a00*/  IADD3 R3, R206, 0x52, RZ ;  /* 0x00000052ce037810 */ /* 0x000fe20007ffe0ff */
[----:B------:R1:W-:Y:S01]  /*9a10*/  @P4 STG.E.U16 [R42.64], R32 ;  /* 0x000000202a004986 */ /* 0x0003e2000c101504 */
[C---:B0-----:R-:W-:Y:S02]  /*9a20*/  IADD3 R41, R37.reuse, c[0x0][0x198], RZ ;  /* 0x0000660025297a10 */ /* 0x041fe40007ffe0ff */
[----:B------:R-:W-:Y:S02]  /*9a30*/  LEA.HI.X.SX32 R37, R37, R2, 0x1, P6 ;  /* 0x0000000225257211 */ /* 0x000fe400030f0eff */
[----:B------:R-:W-:Y:S02]  /*9a40*/  PRMT R4, R32, 0x7632, R4 ;  /* 0x0000763220047816 */ /* 0x000fe40000000004 */
[----:B------:R-:W-:Y:S02]  /*9a50*/  LEA R40, P6, R41, R0, 0x1 ;  /* 0x0000000029287211 */ /* 0x000fe400078c08ff */
[----:B------:R-:W-:-:S02]  /*9a60*/  ISETP.LT.AND P5, PT, R3, c[0x0][0x17c], !P0 ;  /* 0x00005f0003007a0c */ /* 0x000fc400047a1270 */
[C---:B-1----:R-:W-:Y:S02]  /*9a70*/  IADD3 R43, R41.reuse, c[0x0][0x198], RZ ;  /* 0x00006600292b7a10 */ /* 0x042fe40007ffe0ff */
[C---:B------:R-:W-:Y:S01]  /*9a80*/  IADD3 R3, R206.reuse, 0x53, RZ ;  /* 0x00000053ce037810 */ /* 0x040fe20007ffe0ff */
[----:B------:R0:W-:Y:S01]  /*9a90*/  @P3 STG.E.U16 [R38.64], R4 ;  /* 0x0000000426003986 */ /* 0x0001e2000c101504 */
[----:B------:R-:W-:Y:S02]  /*9aa0*/  LEA.HI.X.SX32 R41, R41, R2, 0x1, P6 ;  /* 0x0000000229297211 */ /* 0x000fe400030f0eff */
[----:B------:R-:W-:Y:S02]  /*9ab0*/  LEA R42, P6, R43, R0, 0x1 ;  /* 0x000000002b2a7211 */ /* 0x000fe400078c08ff */
[----:B------:R-:W-:Y:S02]  /*9ac0*/  ISETP.LT.AND P4, PT, R3, c[0x0][0x17c], !P0 ;  /* 0x00005f0003007a0c */ /* 0x000fe40004781270 */
[----:B------:R-:W-:Y:S01]  /*9ad0*/  IADD3 R3, R206, 0x54, RZ ;  /* 0x00000054ce037810 */ /* 0x000fe20007ffe0ff */
[----:B------:R1:W-:Y:S01]  /*9ae0*/  @P2 STG.E.U16 [R36.64], R9 ;  /* 0x0000000924002986 */ /* 0x0003e2000c101504 */
[----:B0-----:R-:W-:-:S02]  /*9af0*/  IADD3 R39, R43, c[0x0][0x198], RZ ;  /* 0x000066002b277a10 */ /* 0x001fc40007ffe0ff */
[----:B------:R-:W-:Y:S02]  /*9b00*/  LEA.HI.X.SX32 R43, R43, R2, 0x1, P6 ;  /* 0x000000022b2b7211 */ /* 0x000fe400030f0eff */
[----:B------:R-:W-:Y:S02]  /*9b10*/  PRMT R20, R9, 0x7632, R20 ;  /* 0x0000763209147816 */ /* 0x000fe40000000014 */
[----:B------:R-:W-:Y:S02]  /*9b20*/  LEA R38, P6, R39, R0, 0x1 ;  /* 0x0000000027267211 */ /* 0x000fe400078c08ff */
[----:B------:R-:W-:Y:S02]  /*9b30*/  ISETP.LT.AND P3, PT, R3, c[0x0][0x17c], !P0 ;  /* 0x00005f0003007a0c */ /* 0x000fe40004761270 */
[----:B-1----:R-:W-:Y:S02]  /*9b40*/  IADD3 R9, R39, c[0x0][0x198], RZ ;  /* 0x0000660027097a10 */ /* 0x002fe40007ffe0ff */
[----:B------:R-:W-:-:S02]  /*9b50*/  IADD3 R3, R206, 0x55, RZ ;  /* 0x00000055ce037810 */ /* 0x000fc40007ffe0ff */
[----:B------:R-:W-:Y:S02]  /*9b60*/  LEA.HI.X.SX32 R39, R39, R2, 0x1, P6 ;  /* 0x0000000227277211 */ /* 0x000fe400030f0eff */
[----:B------:R-:W-:Y:S02]  /*9b70*/  LEA R8, P6, R9, R0, 0x1 ;  /* 0x0000000009087211 */ /* 0x000fe400078c08ff */
[----:B------:R-:W-:Y:S02]  /*9b80*/  ISETP.LT.AND P2, PT, R3, c[0x0][0x17c], !P0 ;  /* 0x00005f0003007a0c */ /* 0x000fe40004741270 */
[C---:B------:R-:W-:Y:S02]  /*9b90*/  IADD3 R37, R9.reuse, c[0x0][0x198], RZ ;  /* 0x0000660009257a10 */ /* 0x040fe40007ffe0ff */
[----:B------:R-:W-:Y:S01]  /*9ba0*/  IADD3 R3, R206, 0x56, RZ ;  /* 0x00000056ce037810 */ /* 0x000fe20007ffe0ff */
[----:B------:R0:W-:Y:S01]  /*9bb0*/  @P1 STG.E.U16 [R40.64], R20 ;  /* 0x0000001428001986 */ /* 0x0001e2000c101504 */
[----:B------:R-:W-:-:S02]  /*9bc0*/  LEA.HI.X.SX32 R9, R9, R2, 0x1, P6 ;  /* 0x0000000209097211 */ /* 0x000fc400030f0eff */
[----:B------:R-:W-:Y:S02]  /*9bd0*/  PRMT R4, R17, 0x7632, R4 ;  /* 0x0000763211047816 */ /* 0x000fe40000000004 */
[----:B------:R-:W-:Y:S02]  /*9be0*/  LEA R16, P6, R37, R0, 0x1 ;  /* 0x0000000025107211 */ /* 0x000fe400078c08ff */
[----:B------:R-:W-:Y:S01]  /*9bf0*/  ISETP.LT.AND P1, PT, R3, c[0x0][0x17c], !P0 ;  /* 0x00005f0003007a0c */ /* 0x000fe20004721270 */
[----:B------:R1:W-:Y:S01]  /*9c00*/  @P5 STG.E.U16 [R42.64], R17 ;  /* 0x000000112a005986 */ /* 0x0003e2000c101504 */
[----:B------:R-:W-:Y:S02]  /*9c10*/  IADD3 R3, R206, 0x57, RZ ;  /* 0x00000057ce037810 */ /* 0x000fe40007ffe0ff */
[----:B0-----:R-:W-:Y:S01]  /*9c20*/  IADD3 R41, R37, c[0x0][0x198], RZ ;  /* 0x0000660025297a10 */ /* 0x001fe20007ffe0ff */
[----:B------:R0:W-:Y:S01]  /*9c30*/  @P4 STG.E.U16 [R38.64], R4 ;  /* 0x0000000426004986 */ /* 0x0001e2000c101504 */
[----:B------:R-:W-:-:S02]  /*9c40*/  ISETP.LT.AND P5, PT, R3, c[0x0][0x17c], !P0 ;  /* 0x00005f0003007a0c */ /* 0x000fc400047a1270 */
[----:B------:R-:W-:Y:S02]  /*9c50*/  IADD3 R3, R206, 0x58, RZ ;  /* 0x00000058ce037810 */ /* 0x000fe40007ffe0ff */
[----:B-1----:R-:W-:Y:S02]  /*9c60*/  LEA.HI.X.SX32 R17, R37, R2, 0x1, P6 ;  /* 0x0000000225117211 */ /* 0x002fe400030f0eff */
[C---:B------:R-:W-:Y:S02]  /*9c70*/  LEA R36, P6, R41.reuse, R0, 0x1 ;  /* 0x0000000029247211 */ /* 0x040fe400078c08ff */
[C---:B0-----:R-:W-:Y:S01]  /*9c80*/  IADD3 R39, R41.reuse, c[0x0][0x198], RZ ;  /* 0x0000660029277a10 */ /* 0x041fe20007ffe0ff */
[----:B------:R0:W-:Y:S01]  /*9c90*/  @P3 STG.E.U16 [R8.64], R13 ;  /* 0x0000000d08003986 */ /* 0x0001e2000c101504 */
[----:B------:R-:W-:Y:S02]  /*9ca0*/  LEA.HI.X.SX32 R37, R41, R2, 0x1, P6 ;  /* 0x0000000229257211 */ /* 0x000fe400030f0eff */
[----:B------:R-:W-:-:S02]  /*9cb0*/  LEA R38, P6, R39, R0, 0x1 ;  /* 0x0000000027267211 */ /* 0x000fc400078c08ff */
[----:B------:R-:W-:Y:S02]  /*9cc0*/  ISETP.LT.AND P4, PT, R3, c[0x0][0x17c], !P0 ;  /* 0x00005f0003007a0c */ /* 0x000fe40004781270 */
[----:B------:R-:W-:Y:S02]  /*9cd0*/  IADD3 R3, R206, 0x59, RZ ;  /* 0x00000059ce037810 */ /* 0x000fe40007ffe0ff */
[----:B------:R-:W-:Y:S02]  /*9ce0*/  PRMT R4, R13, 0x7632, R4 ;  /* 0x000076320d047816 */ /* 0x000fe40000000004 */
[C---:B0-----:R-:W-:Y:S02]  /*9cf0*/  IADD3 R9, R39.reuse, c[0x0][0x198], RZ ;  /* 0x0000660027097a10 */ /* 0x041fe40007ffe0ff */
[----:B------:R-:W-:Y:S02]  /*9d00*/  LEA.HI.X.SX32 R39, R39, R2, 0x1, P6 ;  /* 0x0000000227277211 */ /* 0x000fe400030f0eff */
[----:B------:R-:W-:-:S02]  /*9d10*/  LEA R8, P6, R9, R0, 0x1 ;  /* 0x0000000009087211 */ /* 0x000fc400078c08ff */
[----:B------:R-:W-:Y:S02]  /*9d20*/  ISETP.LT.AND P3, PT, R3, c[0x0][0x17c], !P0 ;  /* 0x00005f0003007a0c */ /* 0x000fe40004761270 */
[C---:B------:R-:W-:Y:S02]  /*9d30*/  IADD3 R13, R9.reuse, c[0x0][0x198], RZ ;  /* 0x00006600090d7a10 */ /* 0x040fe40007ffe0ff */
[C---:B------:R-:W-:Y:S01]  /*9d40*/  IADD3 R3, R206.reuse, 0x5a, RZ ;  /* 0x0000005ace037810 */ /* 0x040fe20007ffe0ff */
[----:B------:R0:W-:Y:S01]  /*9d50*/  @P2 STG.E.U16 [R16.64], R4 ;  /* 0x0000000410002986 */ /* 0x0001e2000c101504 */
[----:B------:R-:W-:Y:S02]  /*9d60*/  LEA.HI.X.SX32 R9, R9, R2, 0x1, P6 ;  /* 0x0000000209097211 */ /* 0x000fe400030f0eff */
[----:B------:R-:W-:Y:S01]  /*9d70*/  ISETP.LT.AND P2, PT, R3, c[0x0][0x17c], !P0 ;  /* 0x00005f0003007a0c */ /* 0x000fe20004741270 */
[----:B------:R1:W-:Y:S01]  /*9d80*/  @P1 STG.E.U16 [R36.64], R5 ;  /* 0x0000000524001986 */ /* 0x0003e2000c101504 */
[----:B------:R-:W-:-:S02]  /*9d90*/  IADD3 R3, R206, 0x5b, RZ ;  /* 0x0000005bce037810 */ /* 0x000fc40007ffe0ff */
[----:B------:R-:W-:Y:S02]  /*9da0*/  PRMT R20, R5, 0x7632, R20 ;  /* 0x0000763205147816 */ /* 0x000fe40000000014 */
[C---:B0-----:R-:W-:Y:S02]  /*9db0*/  LEA R4, P6, R13.reuse, R0, 0x1 ;  /* 0x000000000d047211 */ /* 0x041fe400078c08ff */
[C---:B------:R-:W-:Y:S02]  /*9dc0*/  IADD3 R17, R13.reuse, c[0x0][0x198], RZ ;  /* 0x000066000d117a10 */ /* 0x040fe40007ffe0ff */
[----:B-1----:R-:W-:Y:S02]  /*9dd0*/  LEA.HI.X.SX32 R5, R13, R2, 0x1, P6 ;  /* 0x000000020d057211 */ /* 0x002fe400030f0eff */
[----:B------:R-:W-:Y:S02]  /*9de0*/  LEA R12, P6, R17, R0, 0x1 ;  /* 0x00000000110c7211 */ /* 0x000fe400078c08ff */
[----:B------:R-:W-:-:S02]  /*9df0*/  ISETP.LT.AND P1, PT, R3, c[0x0][0x17c], !P0 ;  /* 0x00005f0003007a0c */ /* 0x000fc40004721270 */
[C---:B------:R-:W-:Y:S02]  /*9e00*/  IADD3 R37, R17.reuse, c[0x0][0x198], RZ ;  /* 0x0000660011257a10 */ /* 0x040fe40007ffe0ff */
[C---:B------:R-:W-:Y:S01]  /*9e10*/  IADD3 R3, R206.reuse, 0x5c, RZ ;  /* 0x0000005cce037810 */ /* 0x040fe20007ffe0ff */
[----:B------:R0:W-:Y:S01]  /*9e20*/  @P5 STG.E.U16 [R38.64], R20 ;  /* 0x0000001426005986 */ /* 0x0001e2000c101504 */
[----:B------:R-:W-:Y:S02]  /*9e30*/  LEA.HI.X.SX32 R13, R17, R2, 0x1, P6 ;  /* 0x00000002110d7211 */ /* 0x000fe400030f0eff */
[----:B------:R-:W-:Y:S01]  /*9e40*/  LEA R16, P6, R37, R0, 0x1 ;  /* 0x0000000025107211 */ /* 0x000fe200078c08ff */
[----:B------:R1:W-:Y:S01]  /*9e50*/  @P4 STG.E.U16 [R8.64], R21 ;  /* 0x0000001508004986 */ /* 0x0003e2000c101504 */
[----:B------:R-:W-:Y:S02]  /*9e60*/  ISETP.LT.AND P5, PT, R3, c[0x0][0x17c], !P0 ;  /* 0x00005f0003007a0c */ /* 0x000fe400047a1270 */
[----:B------:R-:W-:-:S02]  /*9e70*/  IADD3 R3, R206, 0x5d, RZ ;  /* 0x0000005dce037810 */ /* 0x000fc40007ffe0ff */
[----:B0-----:R-:W-:Y:S02]  /*9e80*/  PRMT R20, R21, 0x7632, R20 ;  /* 0x0000763215147816 */ /* 0x001fe40000000014 */
[----:B-1----:R-:W-:-:S03]  /*9e90*/  IADD3 R9, R37, c[0x0][0x198], RZ ;  /* 0x0000660025097a10 */ /* 0x002fc60007ffe0ff */
[----:B------:R0:W-:Y:S01]  /*9ea0*/  @P3 STG.E.U16 [R4.64], R20 ;  /* 0x0000001404003986 */ /* 0x0001e2000c101504 */
[----:B------:R-:W-:Y:S02]  /*9eb0*/  LEA.HI.X.SX32 R17, R37, R2, 0x1, P6 ;  /* 0x0000000225117211 */ /* 0x000fe400030f0eff */
[----:B------:R-:W-:Y:S02]  /*9ec0*/  LEA R8, P6, R9, R0, 0x1 ;  /* 0x0000000009087211 */ /* 0x000fe400078c08ff */
[----:B------:R-:W-:Y:S02]  /*9ed0*/  ISETP.LT.AND P4, PT, R3, c[0x0][0x17c], !P0 ;  /* 0x00005f0003007a0c */ /* 0x000fe40004781270 */
[----:B------:R-:W-:Y:S01]  /*9ee0*/  IADD3 R3, R206, 0x5e, RZ ;  /* 0x0000005ece037810 */ /* 0x000fe20007ffe0ff */
[----:B------:R1:W-:Y:S01]  /*9ef0*/  @P2 STG.E.U16 [R12.64], R25 ;  /* 0x000000190c002986 */ /* 0x0003e2000c101504 */
[C---:B0-----:R-:W-:Y:S02]  /*9f00*/  IADD3 R5, R9.reuse, c[0x0][0x198], RZ ;  /* 0x0000660009057a10 */ /* 0x041fe40007ffe0ff */
[----:B------:R-:W-:-:S02]  /*9f10*/  LEA.HI.X.SX32 R9, R9, R2, 0x1, P6 ;  /* 0x0000000209097211 */ /* 0x000fc400030f0eff */
[----:B------:R-:W-:Y:S02]  /*9f20*/  PRMT R21, R25, 0x7632, R21 ;  /* 0x0000763219157816 */ /* 0x000fe40000000015 */
[----:B------:R-:W-:Y:S02]  /*9f30*/  LEA R4, P6, R5, R0, 0x1 ;  /* 0x0000000005047211 */ /* 0x000fe400078c08ff */
[----:B------:R-:W-:Y:S02]  /*9f40*/  ISETP.LT.AND P3, PT, R3, c[0x0][0x17c], !P0 ;  /* 0x00005f0003007a0c */ /* 0x000fe40004761270 */
[C---:B-1----:R-:W-:Y:S02]  /*9f50*/  IADD3 R13, R5.reuse, c[0x0][0x198], RZ ;  /* 0x00006600050d7a10 */ /* 0x042fe40007ffe0ff */
[----:B------:R-:W-:Y:S01]  /*9f60*/  IADD3 R3, R206, 0x5f, RZ ;  /* 0x0000005fce037810 */ /* 0x000fe20007ffe0ff */
[----:B------:R0:W-:Y:S01]  /*9f70*/  @P1 STG.E.U16 [R16.64], R21 ;  /* 0x0000001510001986 */ /* 0x0001e2000c101504 */
[----:B------:R-:W-:-:S02]  /*9f80*/  LEA.HI.X.SX32 R5, R5, R2, 0x1, P6 ;  /* 0x0000000205057211 */ /* 0x000fc400030f0eff */
[----:B------:R-:W-:Y:S02]  /*9f90*/  LEA R12, P6, R13, R0, 0x1 ;  /* 0x000000000d0c7211 */ /* 0x000fe400078c08ff */
[----:B------:R-:W-:Y:S02]  /*9fa0*/  ISETP.LT.AND P2, PT, R3, c[0x0][0x17c], !P0 ;  /* 0x00005f0003007a0c */ /* 0x000fe40004741270 */
[----:B------:R-:W-:Y:S01]  /*9fb0*/  IADD3 R3, R206, 0x60, RZ ;  /* 0x00000060ce037810 */ /* 0x000fe20007ffe0ff */
[----:B------:R1:W-:Y:S01]  /*9fc0*/  @P5 STG.E.U16 [R8.64], R29 ;  /* 0x0000001d08005986 */ /* 0x0003e2000c101504 */
[C---:B0-----:R-:W-:Y:S02]  /*9fd0*/  IADD3 R17, R13.reuse, c[0x0][0x198], RZ ;  /* 0x000066000d117a10 */ /* 0x041fe40007ffe0ff */
[----:B------:R-:W-:Y:S02]  /*9fe0*/  LEA.HI.X.SX32 R13, R13, R2, 0x1, P6 ;  /* 0x000000020d0d7211 */ /* 0x000fe400030f0eff */
        /* <DEDUP_REMOVED lines=10> */
[----:B------:R1:W-:Y:S01]  /*a090*/  @P3 STG.E.U16 [R12.64], R33 ;  /* 0x000000210c003986 */ /* 0x0003e2000c101504 */
[C---:B0-----:R-:W-:Y:S02]  /*a0a0*/  IADD3 R5, R9.reuse, c[0x0][0x198], RZ ;  /* 0x0000660009057a10 */ /* 0x041fe40007ffe0ff */
[----:B------:R-:W-:Y:S02]  /*a0b0*/  LEA.HI.X.SX32 R9, R9, R2, 0x1, P6 ;  /* 0x0000000209097211 */ /* 0x000fe400030f0eff */
        /* <DEDUP_REMOVED lines=113> */
[C---:B------:R-:W-:Y:S02]  /*a7d0*/  IADD3 R3, R206.reuse, 0x74, RZ ;  /* 0x00000074ce037810 */ /* 0x040fe40007ffe0ff */
[----:B------:R-:W-:Y:S02]  /*a7e0*/  PRMT R6, R11, 0x7632, R6 ;  /* 0x000076320b067816 */ /* 0x000fe40000000006 */
[C---:B0-----:R-:W-:Y:S02]  /*a7f0*/  IADD3 R17, R13.reuse, c[0x0][0x198], RZ ;  /* 0x000066000d117a10 */ /* 0x041fe40007ffe0ff */
[----:B------:R-:W-:Y:S01]  /*a800*/  LEA.HI.X.SX32 R13, R13, R2, 0x1, P6 ;  /* 0x000000020d0d7211 */ /* 0x000fe200030f0eff */
[----:B------:R0:W-:Y:S01]  /*a810*/  @P5 STG.E.U16 [R8.64], R11 ;  /* 0x0000000b08005986 */ /* 0x0001e2000c101504 */
[----:B------:R-:W-:Y:S02]  /*a820*/  LEA R16, P6, R17, R0, 0x1 ;  /* 0x0000000011107211 */ /* 0x000fe400078c08ff */
[----:B------:R-:W-:Y:S01]  /*a830*/  ISETP.LT.AND P1, PT, R3, c[0x0][0x17c], !P0 ;  /* 0x00005f0003007a0c */ /* 0x000fe20004721270 */
[----:B------:R1:W-:Y:S01]  /*a840*/  @P4 STG.E.U16 [R4.64], R6 ;  /* 0x0000000604004986 */ /* 0x0003e2000c101504 */
[----:B------:R-:W-:-:S02]  /*a850*/  IADD3 R3, R206, 0x75, RZ ;  /* 0x00000075ce037810 */ /* 0x000fc40007ffe0ff */
[C---:B0-----:R-:W-:Y:S02]  /*a860*/  IADD3 R9, R17.reuse, c[0x0][0x198], RZ ;  /* 0x0000660011097a10 */ /* 0x041fe40007ffe0ff */
[----:B------:R-:W-:Y:S02]  /*a870*/  LEA.HI.X.SX32 R17, R17, R2, 0x1, P6 ;  /* 0x0000000211117211 */ /* 0x000fe400030f0eff */
[----:B-1----:R-:W-:Y:S02]  /*a880*/  PRMT R5, R19, 0x7632, R5 ;  /* 0x0000763213057816 */ /* 0x002fe40000000005 */
[----:B------:R-:W-:Y:S01]  /*a890*/  LEA R4, P6, R9, R0, 0x1 ;  /* 0x0000000009047211 */ /* 0x000fe200078c08ff */
[----:B------:R0:W-:Y:S01]  /*a8a0*/  @P3 STG.E.U16 [R12.64], R19 ;  /* 0x000000130c003986 */ /* 0x0001e2000c101504 */
[----:B------:R-:W-:Y:S02]  /*a8b0*/  ISETP.LT.AND P5, PT, R3, c[0x0][0x17c], !P0 ;  /* 0x00005f0003007a0c */ /* 0x000fe400047a1270 */
[----:B------:R-:W-:Y:S01]  /*a8c0*/  IADD3 R11, R9, c[0x0][0x198], RZ ;  /* 0x00006600090b7a10 */ /* 0x000fe20007ffe0ff */
[----:B------:R1:W-:Y:S01]  /*a8d0*/  @P2 STG.E.U16 [R16.64], R5 ;  /* 0x0000000510002986 */ /* 0x0003e2000c101504 */
[----:B------:R-:W-:-:S04]  /*a8e0*/  IADD3 R3, R206, 0x76, RZ ;  /* 0x00000076ce037810 */ /* 0x000fc80007ffe0ff */
[----:B------:R-:W-:Y:S02]  /*a8f0*/  ISETP.LT.AND P4, PT, R3, c[0x0][0x17c], !P0 ;  /* 0x00005f0003007a0c */ /* 0x000fe40004781270 */
[----:B------:R-:W-:Y:S02]  /*a900*/  IADD3 R3, R206, 0x77, RZ ;  /* 0x00000077ce037810 */ /* 0x000fe40007ffe0ff */
[----:B0-----:R-:W-:Y:S02]  /*a910*/  IADD3 R13, R11, c[0x0][0x198], RZ ;  /* 0x000066000b0d7a10 */ /* 0x001fe40007ffe0ff */
[----:B-1----:R-:W-:Y:S02]  /*a920*/  LEA.HI.X.SX32 R5, R9, R2, 0x1, P6 ;  /* 0x0000000209057211 */ /* 0x002fe400030f0eff */
[----:B------:R-:W-:Y:S02]  /*a930*/  LEA R8, P6, R11, R0, 0x1 ;  /* 0x000000000b087211 */ /* 0x000fe400078c08ff */
[----:B------:R-:W-:-:S02]  /*a940*/  ISETP.LT.AND P3, PT, R3, c[0x0][0x17c], !P0 ;  /* 0x00005f0003007a0c */ /* 0x000fc40004761270 */
[----:B------:R-:W-:Y:S02]  /*a950*/  LEA.HI.X.SX32 R9, R11, R2, 0x1, P6 ;  /* 0x000000020b097211 */ /* 0x000fe400030f0eff */
[C---:B------:R-:W-:Y:S02]  /*a960*/  LEA R10, P6, R13.reuse, R0, 0x1 ;  /* 0x000000000d0a7211 */ /* 0x040fe400078c08ff */
[----:B------:R-:W-:Y:S02]  /*a970*/  IADD3 R17, R13, c[0x0][0x198], RZ ;  /* 0x000066000d117a10 */ /* 0x000fe40007ffe0ff */
[----:B------:R-:W-:Y:S01]  /*a980*/  IADD3 R3, R206, 0x78, RZ ;  /* 0x00000078ce037810 */ /* 0x000fe20007ffe0ff */
[----:B------:R0:W-:Y:S01]  /*a990*/  @P1 STG.E.U16 [R4.64], R15 ;  /* 0x0000000f04001986 */ /* 0x0001e2000c101504 */
[----:B------:R-:W-:Y:S02]  /*a9a0*/  PRMT R6, R15, 0x7632, R6 ;  /* 0x000076320f067816 */ /* 0x000fe40000000006 */
[----:B------:R-:W-:-:S02]  /*a9b0*/  LEA.HI.X.SX32 R11, R13, R2, 0x1, P6 ;  /* 0x000000020d0b7211 */ /* 0x000fc400030f0eff */
[----:B------:R-:W-:Y:S02]  /*a9c0*/  LEA R12, P6, R17, R0, 0x1 ;  /* 0x00000000110c7211 */ /* 0x000fe400078c08ff */
[----:B------:R-:W-:Y:S02]  /*a9d0*/  ISETP.LT.AND P2, PT, R3, c[0x0][0x17c], !P0 ;  /* 0x00005f0003007a0c */ /* 0x000fe40004741270 */
[----:B------:R-:W-:Y:S02]  /*a9e0*/  IADD3 R3, R206, 0x79, RZ ;  /* 0x00000079ce037810 */ /* 0x000fe40007ffe0ff */
[C---:B0-----:R-:W-:Y:S01]  /*a9f0*/  IADD3 R5, R17.reuse, c[0x0][0x198], RZ ;  /* 0x0000660011057a10 */ /* 0x041fe20007ffe0ff */
[----:B------:R0:W-:Y:S01]  /*aa00*/  @P5 STG.E.U16 [R8.64], R6 ;  /* 0x0000000608005986 */ /* 0x0001e2000c101504 */
[----:B------:R-:W-:Y:S02]  /*aa10*/  LEA.HI.X.SX32 R13, R17, R2, 0x1, P6 ;  /* 0x00000002110d7211 */ /* 0x000fe400030f0eff */
[----:B------:R-:W-:-:S02]  /*aa20*/  LEA R4, P6, R5, R0, 0x1 ;  /* 0x0000000005047211 */ /* 0x000fc400078c08ff */
[----:B------:R-:W-:Y:S02]  /*aa30*/  ISETP.LT.AND P1, PT, R3, c[0x0][0x17c], !P0 ;  /* 0x00005f0003007a0c */ /* 0x000fe40004721270 */
[----:B------:R-:W-:Y:S02]  /*aa40*/  IADD3 R3, R206, 0x7a, RZ ;  /* 0x0000007ace037810 */ /* 0x000fe40007ffe0ff */
[C---:B0-----:R-:W-:Y:S02]  /*aa50*/  IADD3 R9, R5.reuse, c[0x0][0x198], RZ ;  /* 0x0000660005097a10 */ /* 0x041fe40007ffe0ff */
[----:B------:R-:W-:Y:S02]  /*aa60*/  LEA.HI.X.SX32 R5, R5, R2, 0x1, P6 ;  /* 0x0000000205057211 */ /* 0x000fe400030f0eff */
[C---:B------:R-:W-:Y:S02]  /*aa70*/  IADD3 R15, R9.reuse, c[0x0][0x198], RZ ;  /* 0x00006600090f7a10 */ /* 0x040fe40007ffe0ff */
[----:B------:R-:W-:Y:S01]  /*aa80*/  LEA R8, P6, R9, R0, 0x1 ;  /* 0x0000000009087211 */ /* 0x000fe200078c08ff */
[----:B------:R0:W-:Y:S01]  /*aa90*/  @P4 STG.E.U16 [R10.64], R7 ;  /* 0x000000070a004986 */ /* 0x0001e2000c101504 */
[----:B------:R-:W-:-:S02]  /*aaa0*/  PRMT R14, R7, 0x7632, R14 ;  /* 0x00007632070e7816 */ /* 0x000fc4000000000e */
[----:B------:R-:W-:Y:S02]  /*aab0*/  ISETP.LT.AND P5, PT, R3, c[0x0][0x17c], !P0 ;  /* 0x00005f0003007a0c */ /* 0x000fe400047a1270 */
[----:B------:R-:W-:Y:S01]  /*aac0*/  LEA.HI.X.SX32 R9, R9, R2, 0x1, P6 ;  /* 0x0000000209097211 */ /* 0x000fe200030f0eff */
[----:B------:R1:W-:Y:S01]  /*aad0*/  @P3 STG.E.U16 [R12.64], R14 ;  /* 0x0000000e0c003986 */ /* 0x0003e2000c101504 */
[----:B------:R-:W-:Y:S02]  /*aae0*/  IADD3 R3, R206, 0x7b, RZ ;  /* 0x0000007bce037810 */ /* 0x000fe40007ffe0ff */
[C---:B------:R-:W-:Y:S02]  /*aaf0*/  LEA R6, P6, R15.reuse, R0, 0x1 ;  /* 0x000000000f067211 */ /* 0x040fe400078c08ff */
[----:B0-----:R-:W-:Y:S02]  /*ab00*/  IADD3 R11, R15, c[0x0][0x198], RZ ;  /* 0x000066000f0b7a10 */ /* 0x001fe40007ffe0ff */
[----:B------:R-:W-:Y:S01]  /*ab10*/  PRMT R7, R23, 0x7632, R7 ;  /* 0x0000763217077816 */ /* 0x000fe20000000007 */
[----:B------:R-:W-:Y:S01]  /*ab20*/  @P2 STG.E.U16 [R4.64], R23 ;  /* 0x0000001704002986 */ /* 0x000fe2000c101504 */
[----:B------:R-:W-:-:S02]  /*ab30*/  ISETP.LT.AND P4, PT, R3, c[0x0][0x17c], !P0 ;  /* 0x00005f0003007a0c */ /* 0x000fc40004781270 */
[C---:B-1----:R-:W-:Y:S01]  /*ab40*/  IADD3 R13, R11.reuse, c[0x0][0x198], RZ ;  /* 0x000066000b0d7a10 */ /* 0x042fe20007ffe0ff */
[----:B------:R0:W-:Y:S01]  /*ab50*/  @P1 STG.E.U16 [R8.64], R7 ;  /* 0x0000000708001986 */ /* 0x0001e2000c101504 */
[C---:B------:R-:W-:Y:S02]  /*ab60*/  IADD3 R3, R206.reuse, 0x7c, RZ ;  /* 0x0000007cce037810 */ /* 0x040fe40007ffe0ff */
[----:B------:R-:W-:Y:S02]  /*ab70*/  LEA R10, P1, R11, R0, 0x1 ;  /* 0x000000000b0a7211 */ /* 0x000fe400078208ff */
[----:B------:R-:W-:Y:S02]  /*ab80*/  ISETP.LT.AND P3, PT, R3, c[0x0][0x17c], !P0 ;  /* 0x00005f0003007a0c */ /* 0x000fe40004761270 */
[----:B------:R-:W-:Y:S02]  /*ab90*/  IADD3 R3, R206, 0x7d, RZ ;  /* 0x0000007dce037810 */ /* 0x000fe40007ffe0ff */
[----:B0-----:R-:W-:-:S02]  /*aba0*/  LEA.HI.X.SX32 R7, R15, R2, 0x1, P6 ;  /* 0x000000020f077211 */ /* 0x001fc400030f0eff */
[C---:B------:R-:W-:Y:S02]  /*abb0*/  IADD3 R15, R13.reuse, c[0x0][0x198], RZ ;  /* 0x000066000d0f7a10 */ /* 0x040fe40007ffe0ff */
[----:B------:R-:W-:Y:S02]  /*abc0*/  LEA R12, P6, R13, R0, 0x1 ;  /* 0x000000000d0c7211 */ /* 0x000fe400078c08ff */
[----:B------:R-:W-:Y:S02]  /*abd0*/  IADD3 R17, R15, c[0x0][0x198], RZ ;  /* 0x000066000f117a10 */ /* 0x000fe40007ffe0ff */
[----:B------:R-:W-:Y:S02]  /*abe0*/  LEA.HI.X.SX32 R11, R11, R2, 0x1, P1 ;  /* 0x000000020b0b7211 */ /* 0x000fe400008f0eff */
[----:B------:R-:W-:Y:S02]  /*abf0*/  ISETP.LT.AND P2, PT, R3, c[0x0][0x17c], !P0 ;  /* 0x00005f0003007a0c */ /* 0x000fe40004741270 */
[----:B------:R-:W-:-:S02]  /*ac00*/  LEA R8, P1, R17, R0, 0x1 ;  /* 0x0000000011087211 */ /* 0x000fc400078208ff */
[C---:B------:R-:W-:Y:S02]  /*ac10*/  IADD3 R3, R206.reuse, 0x7e, RZ ;  /* 0x0000007ece037810 */ /* 0x040fe40007ffe0ff */
[----:B------:R-:W-:Y:S02]  /*ac20*/  LEA.HI.X.SX32 R13, R13, R2, 0x1, P6 ;  /* 0x000000020d0d7211 */ /* 0x000fe400030f0eff */
[----:B------:R-:W-:Y:S02]  /*ac30*/  LEA R4, P6, R15, R0, 0x1 ;  /* 0x000000000f047211 */ /* 0x000fe400078c08ff */
[----:B------:R-:W-:Y:S02]  /*ac40*/  IADD3 R206, R206, 0x7f, RZ ;  /* 0x0000007fcece7810 */ /* 0x000fe40007ffe0ff */
[C---:B------:R-:W-:Y:S02]  /*ac50*/  IADD3 R19, R17.reuse, c[0x0][0x198], RZ ;  /* 0x0000660011137a10 */ /* 0x040fe40007ffe0ff */
[----:B------:R-:W-:-:S02]  /*ac60*/  LEA.HI.X.SX32 R9, R17, R2, 0x1, P1 ;  /* 0x0000000211097211 */ /* 0x000fc400008f0eff */
[----:B------:R-:W-:Y:S02]  /*ac70*/  ISETP.LT.AND P1, PT, R3, c[0x0][0x17c], !P0 ;  /* 0x00005f0003007a0c */ /* 0x000fe40004721270 */
[----:B------:R-:W-:Y:S02]  /*ac80*/  LEA.HI.X.SX32 R5, R15, R2, 0x1, P6 ;  /* 0x000000020f057211 */ /* 0x000fe400030f0eff */
[----:B------:R-:W-:Y:S02]  /*ac90*/  ISETP.LT.AND P0, PT, R206, c[0x0][0x17c], !P0 ;  /* 0x00005f00ce007a0c */ /* 0x000fe40004701270 */
[----:B------:R-:W-:Y:S02]  /*aca0*/  LEA R14, P6, R19, R0, 0x1 ;  /* 0x00000000130e7211 */ /* 0x000fe400078c08ff */
[----:B------:R-:W-:Y:S02]  /*acb0*/  PRMT R0, R27, 0x7632, R0 ;  /* 0x000076321b007816 */ /* 0x000fe40000000000 */
[----:B------:R-:W-:-:S02]  /*acc0*/  LEA.HI.X.SX32 R15, R19, R2, 0x1, P6 ;  /* 0x00000002130f7211 */ /* 0x000fc400030f0eff */
[----:B------:R-:W-:Y:S01]  /*acd0*/  PRMT R2, R31, 0x7632, R2 ;  /* 0x000076321f027816 */ /* 0x000fe20000000002 */
[----:B------:R0:W-:Y:S04]  /*ace0*/  @P5 STG.E.U16 [R6.64], R27 ;  /* 0x0000001b06005986 */ /* 0x0001e8000c101504 */
[----:B------:R0:W-:Y:S04]  /*acf0*/  @P4 STG.E.U16 [R10.64], R0 ;  /* 0x000000000a004986 */ /* 0x0001e8000c101504 */
[----:B------:R0:W-:Y:S04]  /*ad00*/  @P3 STG.E.U16 [R12.64], R31 ;  /* 0x0000001f0c003986 */ /* 0x0001e8000c101504 */
[----:B------:R0:W-:Y:S04]  /*ad10*/  @P2 STG.E.U16 [R4.64], R2 ;  /* 0x0000000204002986 */ /* 0x0001e8000c101504 */
[----:B------:R0:W-:Y:S01]  /*ad20*/  @P1 STG.E.U16 [R8.64], R35 ;  /* 0x0000002308001986 */ /* 0x0001e2000c101504 */
[----:B------:R-:W-:Y:S05]  /*ad30*/  @!P0 EXIT ;  /* 0x000000000000894d */ /* 0x000fea0003800000 */
[----:B0-----:R-:W-:-:S05]  /*ad40*/  PRMT R7, R35, 0x7632, R7 ;  /* 0x0000763223077816 */ /* 0x001fca0000000007 */
[----:B------:R-:W-:Y:S01]  /*ad50*/  STG.E.U16 [R14.64], R7 ;  /* 0x000000070e007986 */ /* 0x000fe2000c101504 */
[----:B------:R-:W-:Y:S05]  /*ad60*/  EXIT ;  /* 0x000000000000794d */ /* 0x000fea0003800000 */
.L_x_4:
[----:B------:R-:W-:-:S00]  /*ad70*/  BRA `(.L_x_4) ;  /* 0xfffffff000007947 */ /* 0x000fc0000383ffff */
[----:B------:R-:W-:-:S00]  /*ad80*/  NOP ;  /* 0x0000000000007918 */ /* 0x000fc00000000000 */
[----:B------:R-:W-:-:S00]  /*ad90*/  NOP ;  /* 0x0000000000007918 */ /* 0x000fc00000000000 */
[----:B------:R-:W-:-:S00]  /*ada0*/  NOP ;  /* 0x0000000000007918 */ /* 0x000fc00000000000 */
[----:B------:R-:W-:-:S00]  /*adb0*/  NOP ;  /* 0x0000000000007918 */ /* 0x000fc00000000000 */
[----:B------:R-:W-:-:S00]  /*adc0*/  NOP ;  /* 0x0000000000007918 */ /* 0x000fc00000000000 */
[----:B------:R-:W-:-:S00]  /*add0*/  NOP ;  /* 0x0000000000007918 */ /* 0x000fc00000000000 */
[----:B------:R-:W-:-:S00]  /*ade0*/  NOP ;  /* 0x0000000000007918 */ /* 0x000fc00000000000 */
[----:B------:R-:W-:-:S00]  /*adf0*/  NOP ;  /* 0x0000000000007918 */ /* 0x000fc00000000000 */
.L_x_5:


//--------------------- .nv.shared.matmul_kernel  --------------------------
	.section	.nv.shared.matmul_kernel,"aw",@nobits
	.sectionflags	@""
	.align	16
